//
// Generated by NVIDIA NVVM Compiler
//
// Compiler Build ID: CL-36424714
// Cuda compilation tools, release 13.0, V13.0.88
// Based on NVVM 20.0.0
//

.version 9.0
.target sm_100
.address_size 64

	// .globl	_Z26convolutionAndPadding_cuda6MatrixS_S_

.visible .entry _Z26convolutionAndPadding_cuda6MatrixS_S_(
	.param .align 8 .b8 _Z26convolutionAndPadding_cuda6MatrixS_S__param_0[16],
	.param .align 8 .b8 _Z26convolutionAndPadding_cuda6MatrixS_S__param_1[16],
	.param .align 8 .b8 _Z26convolutionAndPadding_cuda6MatrixS_S__param_2[16]
)
{
	.reg .pred 	%p<15>;
	.reg .b32 	%r<53>;
	.reg .b32 	%f<119>;
	.reg .b64 	%rd<45>;

	ld.param.u64 	%rd10, [_Z26convolutionAndPadding_cuda6MatrixS_S__param_2+8];
	ld.param.v2.u32 	{%r26, %r27}, [_Z26convolutionAndPadding_cuda6MatrixS_S__param_0];
	ld.param.u64 	%rd11, [_Z26convolutionAndPadding_cuda6MatrixS_S__param_1+8];
	ld.param.u64 	%rd9, [_Z26convolutionAndPadding_cuda6MatrixS_S__param_0+8];
	ld.param.v2.u32 	{%r1, %r2}, [_Z26convolutionAndPadding_cuda6MatrixS_S__param_1];
	ld.param.v2.u32 	{%r28, %r29}, [_Z26convolutionAndPadding_cuda6MatrixS_S__param_2];
	cvta.to.global.u64 	%rd1, %rd9;
	cvta.to.global.u64 	%rd2, %rd11;
	mov.u32 	%r30, %ctaid.y;
	mov.u32 	%r31, %ntid.y;
	mov.u32 	%r32, %tid.y;
	mad.lo.s32 	%r4, %r30, %r31, %r32;
	mov.u32 	%r33, %ctaid.x;
	mov.u32 	%r34, %ntid.x;
	mov.u32 	%r35, %tid.x;
	mad.lo.s32 	%r5, %r33, %r34, %r35;
	setp.ge.s32 	%p1, %r4, %r29;
	setp.ge.s32 	%p2, %r5, %r28;
	or.pred  	%p3, %p1, %p2;
	@%p3 bra 	$L__BB0_18;
	mov.f32 	%f117, 0f00000000;
	min.s32 	%r36, %r2, %r1;
	setp.lt.s32 	%p4, %r36, 1;
	@%p4 bra 	$L__BB0_17;
	and.b32  	%r6, %r1, 15;
	add.s32 	%r7, %r6, -1;
	and.b32  	%r8, %r1, 7;
	add.s32 	%r9, %r8, -1;
	and.b32  	%r10, %r1, 2147483632;
	and.b32  	%r11, %r1, 3;
	neg.s32 	%r12, %r10;
	add.s64 	%rd3, %rd1, 32;
	mov.b32 	%r47, 0;
	mov.f32 	%f117, 0f00000000;
$L__BB0_3:
	setp.lt.u32 	%p5, %r1, 16;
	add.s32 	%r39, %r47, %r4;
	mad.lo.s32 	%r14, %r39, %r26, %r5;
	mul.lo.s32 	%r15, %r47, %r1;
	mov.b32 	%r51, 0;
	@%p5 bra 	$L__BB0_6;
	mul.wide.u32 	%rd12, %r15, 4;
	add.s64 	%rd13, %rd2, %rd12;
	add.s64 	%rd44, %rd13, 32;
	mov.u32 	%r48, %r14;
	mov.u32 	%r49, %r12;
$L__BB0_5:
	.pragma "nounroll";
	mul.wide.s32 	%rd14, %r48, 4;
	add.s64 	%rd15, %rd3, %rd14;
	ld.global.f32 	%f20, [%rd15+-32];
	ld.global.f32 	%f21, [%rd44+-32];
	fma.rn.f32 	%f22, %f20, %f21, %f117;
	ld.global.f32 	%f23, [%rd15+-28];
	ld.global.f32 	%f24, [%rd44+-28];
	fma.rn.f32 	%f25, %f23, %f24, %f22;
	ld.global.f32 	%f26, [%rd15+-24];
	ld.global.f32 	%f27, [%rd44+-24];
	fma.rn.f32 	%f28, %f26, %f27, %f25;
	ld.global.f32 	%f29, [%rd15+-20];
	ld.global.f32 	%f30, [%rd44+-20];
	fma.rn.f32 	%f31, %f29, %f30, %f28;
	ld.global.f32 	%f32, [%rd15+-16];
	ld.global.f32 	%f33, [%rd44+-16];
	fma.rn.f32 	%f34, %f32, %f33, %f31;
	ld.global.f32 	%f35, [%rd15+-12];
	ld.global.f32 	%f36, [%rd44+-12];
	fma.rn.f32 	%f37, %f35, %f36, %f34;
	ld.global.f32 	%f38, [%rd15+-8];
	ld.global.f32 	%f39, [%rd44+-8];
	fma.rn.f32 	%f40, %f38, %f39, %f37;
	ld.global.f32 	%f41, [%rd15+-4];
	ld.global.f32 	%f42, [%rd44+-4];
	fma.rn.f32 	%f43, %f41, %f42, %f40;
	ld.global.f32 	%f44, [%rd15];
	ld.global.f32 	%f45, [%rd44];
	fma.rn.f32 	%f46, %f44, %f45, %f43;
	ld.global.f32 	%f47, [%rd15+4];
	ld.global.f32 	%f48, [%rd44+4];
	fma.rn.f32 	%f49, %f47, %f48, %f46;
	ld.global.f32 	%f50, [%rd15+8];
	ld.global.f32 	%f51, [%rd44+8];
	fma.rn.f32 	%f52, %f50, %f51, %f49;
	ld.global.f32 	%f53, [%rd15+12];
	ld.global.f32 	%f54, [%rd44+12];
	fma.rn.f32 	%f55, %f53, %f54, %f52;
	ld.global.f32 	%f56, [%rd15+16];
	ld.global.f32 	%f57, [%rd44+16];
	fma.rn.f32 	%f58, %f56, %f57, %f55;
	ld.global.f32 	%f59, [%rd15+20];
	ld.global.f32 	%f60, [%rd44+20];
	fma.rn.f32 	%f61, %f59, %f60, %f58;
	ld.global.f32 	%f62, [%rd15+24];
	ld.global.f32 	%f63, [%rd44+24];
	fma.rn.f32 	%f64, %f62, %f63, %f61;
	ld.global.f32 	%f65, [%rd15+28];
	ld.global.f32 	%f66, [%rd44+28];
	fma.rn.f32 	%f117, %f65, %f66, %f64;
	add.s32 	%r49, %r49, 16;
	add.s32 	%r48, %r48, 16;
	add.s64 	%rd44, %rd44, 64;
	setp.ne.s32 	%p6, %r49, 0;
	mov.u32 	%r51, %r10;
	@%p6 bra 	$L__BB0_5;
$L__BB0_6:
	setp.eq.s32 	%p7, %r6, 0;
	@%p7 bra 	$L__BB0_16;
	setp.lt.u32 	%p8, %r7, 7;
	@%p8 bra 	$L__BB0_9;
	add.s32 	%r40, %r14, %r51;
	mul.wide.s32 	%rd16, %r40, 4;
	add.s64 	%rd17, %rd1, %rd16;
	ld.global.f32 	%f68, [%rd17];
	add.s32 	%r41, %r51, %r15;
	mul.wide.u32 	%rd18, %r41, 4;
	add.s64 	%rd19, %rd2, %rd18;
	ld.global.f32 	%f69, [%rd19];
	fma.rn.f32 	%f70, %f68, %f69, %f117;
	ld.global.f32 	%f71, [%rd17+4];
	cvt.u64.u32 	%rd20, %r15;
	cvt.u64.u32 	%rd21, %r51;
	add.s64 	%rd22, %rd21, %rd20;
	shl.b64 	%rd23, %rd22, 2;
	add.s64 	%rd24, %rd2, %rd23;
	ld.global.f32 	%f72, [%rd24+4];
	fma.rn.f32 	%f73, %f71, %f72, %f70;
	ld.global.f32 	%f74, [%rd17+8];
	ld.global.f32 	%f75, [%rd24+8];
	fma.rn.f32 	%f76, %f74, %f75, %f73;
	ld.global.f32 	%f77, [%rd17+12];
	ld.global.f32 	%f78, [%rd24+12];
	fma.rn.f32 	%f79, %f77, %f78, %f76;
	ld.global.f32 	%f80, [%rd17+16];
	ld.global.f32 	%f81, [%rd24+16];
	fma.rn.f32 	%f82, %f80, %f81, %f79;
	ld.global.f32 	%f83, [%rd17+20];
	ld.global.f32 	%f84, [%rd24+20];
	fma.rn.f32 	%f85, %f83, %f84, %f82;
	ld.global.f32 	%f86, [%rd17+24];
	ld.global.f32 	%f87, [%rd24+24];
	fma.rn.f32 	%f88, %f86, %f87, %f85;
	ld.global.f32 	%f89, [%rd17+28];
	ld.global.f32 	%f90, [%rd24+28];
	fma.rn.f32 	%f117, %f89, %f90, %f88;
	add.s32 	%r51, %r51, 8;
$L__BB0_9:
	setp.eq.s32 	%p9, %r8, 0;
	@%p9 bra 	$L__BB0_16;
	setp.lt.u32 	%p10, %r9, 3;
	@%p10 bra 	$L__BB0_12;
	add.s32 	%r42, %r14, %r51;
	mul.wide.s32 	%rd25, %r42, 4;
	add.s64 	%rd26, %rd1, %rd25;
	ld.global.f32 	%f92, [%rd26];
	add.s32 	%r43, %r51, %r15;
	mul.wide.u32 	%rd27, %r43, 4;
	add.s64 	%rd28, %rd2, %rd27;
	ld.global.f32 	%f93, [%rd28];
	fma.rn.f32 	%f94, %f92, %f93, %f117;
	ld.global.f32 	%f95, [%rd26+4];
	cvt.u64.u32 	%rd29, %r15;
	cvt.u64.u32 	%rd30, %r51;
	add.s64 	%rd31, %rd30, %rd29;
	shl.b64 	%rd32, %rd31, 2;
	add.s64 	%rd33, %rd2, %rd32;
	ld.global.f32 	%f96, [%rd33+4];
	fma.rn.f32 	%f97, %f95, %f96, %f94;
	ld.global.f32 	%f98, [%rd26+8];
	ld.global.f32 	%f99, [%rd33+8];
	fma.rn.f32 	%f100, %f98, %f99, %f97;
	ld.global.f32 	%f101, [%rd26+12];
	ld.global.f32 	%f102, [%rd33+12];
	fma.rn.f32 	%f117, %f101, %f102, %f100;
	add.s32 	%r51, %r51, 4;
$L__BB0_12:
	setp.eq.s32 	%p11, %r11, 0;
	@%p11 bra 	$L__BB0_16;
	setp.eq.s32 	%p12, %r11, 1;
	add.s32 	%r44, %r14, %r51;
	mul.wide.s32 	%rd34, %r44, 4;
	add.s64 	%rd7, %rd1, %rd34;
	ld.global.f32 	%f103, [%rd7];
	add.s32 	%r45, %r51, %r15;
	mul.wide.u32 	%rd35, %r45, 4;
	add.s64 	%rd36, %rd2, %rd35;
	ld.global.f32 	%f104, [%rd36];
	fma.rn.f32 	%f117, %f103, %f104, %f117;
	@%p12 bra 	$L__BB0_16;
	setp.eq.s32 	%p13, %r11, 2;
	ld.global.f32 	%f105, [%rd7+4];
	cvt.u64.u32 	%rd37, %r15;
	cvt.u64.u32 	%rd38, %r51;
	add.s64 	%rd39, %rd38, %rd37;
	shl.b64 	%rd40, %rd39, 2;
	add.s64 	%rd8, %rd2, %rd40;
	ld.global.f32 	%f106, [%rd8+4];
	fma.rn.f32 	%f117, %f105, %f106, %f117;
	@%p13 bra 	$L__BB0_16;
	ld.global.f32 	%f107, [%rd7+8];
	ld.global.f32 	%f108, [%rd8+8];
	fma.rn.f32 	%f117, %f107, %f108, %f117;
$L__BB0_16:
	add.s32 	%r47, %r47, 1;
	setp.ne.s32 	%p14, %r47, %r2;
	@%p14 bra 	$L__BB0_3;
$L__BB0_17:
	mad.lo.s32 	%r46, %r28, %r4, %r5;
	cvta.to.global.u64 	%rd41, %rd10;
	mul.wide.s32 	%rd42, %r46, 4;
	add.s64 	%rd43, %rd41, %rd42;
	st.global.f32 	[%rd43], %f117;
$L__BB0_18:
	ret;

}
	// .globl	_Z15maxpooling_cuda6MatrixiS_
.visible .entry _Z15maxpooling_cuda6MatrixiS_(
	.param .align 8 .b8 _Z15maxpooling_cuda6MatrixiS__param_0[16],
	.param .u32 _Z15maxpooling_cuda6MatrixiS__param_1,
	.param .align 8 .b8 _Z15maxpooling_cuda6MatrixiS__param_2[16]
)
{
	.reg .pred 	%p<16>;
	.reg .b32 	%r<57>;
	.reg .b32 	%f<87>;
	.reg .b64 	%rd<18>;

	ld.param.v2.u32 	{%r31, %r32}, [_Z15maxpooling_cuda6MatrixiS__param_0];
	ld.param.u64 	%rd2, [_Z15maxpooling_cuda6MatrixiS__param_2+8];
	ld.param.u64 	%rd5, [_Z15maxpooling_cuda6MatrixiS__param_0+8];
	ld.param.u32 	%r33, [_Z15maxpooling_cuda6MatrixiS__param_1];
	ld.param.v2.u32 	{%r2, %r34}, [_Z15maxpooling_cuda6MatrixiS__param_2];
	cvta.to.global.u64 	%rd1, %rd5;
	mov.u32 	%r35, %ctaid.y;
	mov.u32 	%r36, %ntid.y;
	mov.u32 	%r37, %tid.y;
	mad.lo.s32 	%r3, %r35, %r36, %r37;
	mov.u32 	%r38, %ctaid.x;
	mov.u32 	%r39, %ntid.x;
	mov.u32 	%r40, %tid.x;
	mad.lo.s32 	%r4, %r38, %r39, %r40;
	setp.ge.s32 	%p1, %r3, %r34;
	setp.ge.s32 	%p2, %r4, %r2;
	or.pred  	%p3, %p1, %p2;
	@%p3 bra 	$L__BB1_19;
	mul.lo.s32 	%r50, %r33, %r3;
	mul.lo.s32 	%r6, %r33, %r4;
	add.s32 	%r41, %r50, %r33;
	min.s32 	%r7, %r41, %r32;
	add.s32 	%r42, %r6, %r33;
	min.s32 	%r8, %r42, %r31;
	mad.lo.s32 	%r43, %r50, %r31, %r6;
	mul.wide.s32 	%rd6, %r43, 4;
	add.s64 	%rd7, %rd1, %rd6;
	ld.global.f32 	%f85, [%rd7];
	setp.ge.s32 	%p4, %r50, %r7;
	@%p4 bra 	$L__BB1_18;
	sub.s32 	%r44, %r8, %r6;
	and.b32  	%r9, %r44, 15;
	add.s32 	%r10, %r9, -1;
	and.b32  	%r11, %r44, 7;
	add.s32 	%r12, %r11, -1;
	sub.s32 	%r13, %r6, %r8;
	and.b32  	%r14, %r44, 3;
	and.b32  	%r45, %r44, -16;
	neg.s32 	%r15, %r45;
	add.s64 	%rd3, %rd1, 32;
$L__BB1_3:
	setp.ge.s32 	%p5, %r6, %r8;
	@%p5 bra 	$L__BB1_17;
	setp.gt.u32 	%p6, %r13, -16;
	mul.lo.s32 	%r17, %r50, %r31;
	mov.u32 	%r54, %r6;
	@%p6 bra 	$L__BB1_7;
	add.s32 	%r51, %r6, %r17;
	mov.u32 	%r52, %r15;
	mov.u32 	%r54, %r6;
$L__BB1_6:
	.pragma "nounroll";
	mul.wide.s32 	%rd8, %r51, 4;
	add.s64 	%rd9, %rd3, %rd8;
	ld.global.f32 	%f19, [%rd9+-32];
	max.f32 	%f20, %f85, %f19;
	ld.global.f32 	%f21, [%rd9+-28];
	max.f32 	%f22, %f20, %f21;
	ld.global.f32 	%f23, [%rd9+-24];
	max.f32 	%f24, %f22, %f23;
	ld.global.f32 	%f25, [%rd9+-20];
	max.f32 	%f26, %f24, %f25;
	ld.global.f32 	%f27, [%rd9+-16];
	max.f32 	%f28, %f26, %f27;
	ld.global.f32 	%f29, [%rd9+-12];
	max.f32 	%f30, %f28, %f29;
	ld.global.f32 	%f31, [%rd9+-8];
	max.f32 	%f32, %f30, %f31;
	ld.global.f32 	%f33, [%rd9+-4];
	max.f32 	%f34, %f32, %f33;
	ld.global.f32 	%f35, [%rd9];
	max.f32 	%f36, %f34, %f35;
	ld.global.f32 	%f37, [%rd9+4];
	max.f32 	%f38, %f36, %f37;
	ld.global.f32 	%f39, [%rd9+8];
	max.f32 	%f40, %f38, %f39;
	ld.global.f32 	%f41, [%rd9+12];
	max.f32 	%f42, %f40, %f41;
	ld.global.f32 	%f43, [%rd9+16];
	max.f32 	%f44, %f42, %f43;
	ld.global.f32 	%f45, [%rd9+20];
	max.f32 	%f46, %f44, %f45;
	ld.global.f32 	%f47, [%rd9+24];
	max.f32 	%f48, %f46, %f47;
	ld.global.f32 	%f49, [%rd9+28];
	max.f32 	%f85, %f48, %f49;
	add.s32 	%r54, %r54, 16;
	add.s32 	%r52, %r52, 16;
	add.s32 	%r51, %r51, 16;
	setp.ne.s32 	%p7, %r52, 0;
	@%p7 bra 	$L__BB1_6;
$L__BB1_7:
	setp.eq.s32 	%p8, %r9, 0;
	@%p8 bra 	$L__BB1_17;
	setp.lt.u32 	%p9, %r10, 7;
	@%p9 bra 	$L__BB1_10;
	add.s32 	%r46, %r54, %r17;
	mul.wide.s32 	%rd10, %r46, 4;
	add.s64 	%rd11, %rd1, %rd10;
	ld.global.f32 	%f51, [%rd11];
	max.f32 	%f52, %f85, %f51;
	ld.global.f32 	%f53, [%rd11+4];
	max.f32 	%f54, %f52, %f53;
	ld.global.f32 	%f55, [%rd11+8];
	max.f32 	%f56, %f54, %f55;
	ld.global.f32 	%f57, [%rd11+12];
	max.f32 	%f58, %f56, %f57;
	ld.global.f32 	%f59, [%rd11+16];
	max.f32 	%f60, %f58, %f59;
	ld.global.f32 	%f61, [%rd11+20];
	max.f32 	%f62, %f60, %f61;
	ld.global.f32 	%f63, [%rd11+24];
	max.f32 	%f64, %f62, %f63;
	ld.global.f32 	%f65, [%rd11+28];
	max.f32 	%f85, %f64, %f65;
	add.s32 	%r54, %r54, 8;
$L__BB1_10:
	setp.eq.s32 	%p10, %r11, 0;
	@%p10 bra 	$L__BB1_17;
	setp.lt.u32 	%p11, %r12, 3;
	@%p11 bra 	$L__BB1_13;
	add.s32 	%r47, %r54, %r17;
	mul.wide.s32 	%rd12, %r47, 4;
	add.s64 	%rd13, %rd1, %rd12;
	ld.global.f32 	%f67, [%rd13];
	max.f32 	%f68, %f85, %f67;
	ld.global.f32 	%f69, [%rd13+4];
	max.f32 	%f70, %f68, %f69;
	ld.global.f32 	%f71, [%rd13+8];
	max.f32 	%f72, %f70, %f71;
	ld.global.f32 	%f73, [%rd13+12];
	max.f32 	%f85, %f72, %f73;
	add.s32 	%r54, %r54, 4;
$L__BB1_13:
	setp.eq.s32 	%p12, %r14, 0;
	@%p12 bra 	$L__BB1_17;
	setp.eq.s32 	%p13, %r14, 1;
	add.s32 	%r48, %r54, %r17;
	mul.wide.s32 	%rd14, %r48, 4;
	add.s64 	%rd4, %rd1, %rd14;
	ld.global.f32 	%f74, [%rd4];
	max.f32 	%f85, %f85, %f74;
	@%p13 bra 	$L__BB1_17;
	setp.eq.s32 	%p14, %r14, 2;
	ld.global.f32 	%f75, [%rd4+4];
	max.f32 	%f85, %f85, %f75;
	@%p14 bra 	$L__BB1_17;
	ld.global.f32 	%f76, [%rd4+8];
	max.f32 	%f85, %f85, %f76;
$L__BB1_17:
	add.s32 	%r50, %r50, 1;
	setp.ne.s32 	%p15, %r50, %r7;
	@%p15 bra 	$L__BB1_3;
$L__BB1_18:
	mad.lo.s32 	%r49, %r2, %r3, %r4;
	cvta.to.global.u64 	%rd15, %rd2;
	mul.wide.s32 	%rd16, %r49, 4;
	add.s64 	%rd17, %rd15, %rd16;
	st.global.f32 	[%rd17], %f85;
$L__BB1_19:
	ret;

}
	// .globl	_Z15avgpooling_cuda6MatrixiS_
.visible .entry _Z15avgpooling_cuda6MatrixiS_(
	.param .align 8 .b8 _Z15avgpooling_cuda6MatrixiS__param_0[16],
	.param .u32 _Z15avgpooling_cuda6MatrixiS__param_1,
	.param .align 8 .b8 _Z15avgpooling_cuda6MatrixiS__param_2[16]
)
{
	.reg .pred 	%p<16>;
	.reg .b32 	%r<63>;
	.reg .b32 	%f<92>;
	.reg .b64 	%rd<16>;

	ld.param.u64 	%rd5, [_Z15avgpooling_cuda6MatrixiS__param_2+8];
	ld.param.v2.u32 	{%r35, %r36}, [_Z15avgpooling_cuda6MatrixiS__param_0];
	ld.param.u64 	%rd4, [_Z15avgpooling_cuda6MatrixiS__param_0+8];
	ld.param.u32 	%r37, [_Z15avgpooling_cuda6MatrixiS__param_1];
	ld.param.v2.u32 	{%r38, %r39}, [_Z15avgpooling_cuda6MatrixiS__param_2];
	cvta.to.global.u64 	%rd1, %rd4;
	mov.u32 	%r40, %ctaid.y;
	mov.u32 	%r41, %ntid.y;
	mov.u32 	%r42, %tid.y;
	mad.lo.s32 	%r3, %r40, %r41, %r42;
	mov.u32 	%r43, %ctaid.x;
	mov.u32 	%r44, %ntid.x;
	mov.u32 	%r45, %tid.x;
	mad.lo.s32 	%r4, %r43, %r44, %r45;
	setp.ge.s32 	%p1, %r3, %r39;
	setp.ge.s32 	%p2, %r4, %r38;
	or.pred  	%p3, %p1, %p2;
	@%p3 bra 	$L__BB2_20;
	mul.lo.s32 	%r54, %r37, %r3;
	mul.lo.s32 	%r6, %r37, %r4;
	add.s32 	%r46, %r54, %r37;
	min.s32 	%r7, %r46, %r36;
	add.s32 	%r47, %r6, %r37;
	min.s32 	%r8, %r47, %r35;
	setp.ge.s32 	%p4, %r54, %r7;
	mov.f32 	%f89, 0f00000000;
	mov.f32 	%f91, %f89;
	@%p4 bra 	$L__BB2_19;
	sub.s32 	%r9, %r8, %r6;
	and.b32  	%r10, %r9, 15;
	add.s32 	%r11, %r10, -1;
	and.b32  	%r12, %r9, 7;
	add.s32 	%r13, %r12, -1;
	sub.s32 	%r14, %r6, %r8;
	and.b32  	%r15, %r9, 3;
	and.b32  	%r49, %r9, -16;
	neg.s32 	%r16, %r49;
	add.s64 	%rd2, %rd1, 32;
	mov.f32 	%f89, 0f00000000;
	mov.b32 	%r62, 0;
$L__BB2_3:
	setp.ge.s32 	%p5, %r6, %r8;
	@%p5 bra 	$L__BB2_17;
	setp.gt.u32 	%p6, %r14, -16;
	mul.lo.s32 	%r19, %r54, %r35;
	mov.u32 	%r59, %r6;
	@%p6 bra 	$L__BB2_7;
	add.s32 	%r56, %r6, %r19;
	mov.u32 	%r57, %r16;
	mov.u32 	%r59, %r6;
$L__BB2_6:
	.pragma "nounroll";
	mul.wide.s32 	%rd6, %r56, 4;
	add.s64 	%rd7, %rd2, %rd6;
	ld.global.f32 	%f22, [%rd7+-32];
	add.f32 	%f23, %f89, %f22;
	ld.global.f32 	%f24, [%rd7+-28];
	add.f32 	%f25, %f23, %f24;
	ld.global.f32 	%f26, [%rd7+-24];
	add.f32 	%f27, %f25, %f26;
	ld.global.f32 	%f28, [%rd7+-20];
	add.f32 	%f29, %f27, %f28;
	ld.global.f32 	%f30, [%rd7+-16];
	add.f32 	%f31, %f29, %f30;
	ld.global.f32 	%f32, [%rd7+-12];
	add.f32 	%f33, %f31, %f32;
	ld.global.f32 	%f34, [%rd7+-8];
	add.f32 	%f35, %f33, %f34;
	ld.global.f32 	%f36, [%rd7+-4];
	add.f32 	%f37, %f35, %f36;
	ld.global.f32 	%f38, [%rd7];
	add.f32 	%f39, %f37, %f38;
	ld.global.f32 	%f40, [%rd7+4];
	add.f32 	%f41, %f39, %f40;
	ld.global.f32 	%f42, [%rd7+8];
	add.f32 	%f43, %f41, %f42;
	ld.global.f32 	%f44, [%rd7+12];
	add.f32 	%f45, %f43, %f44;
	ld.global.f32 	%f46, [%rd7+16];
	add.f32 	%f47, %f45, %f46;
	ld.global.f32 	%f48, [%rd7+20];
	add.f32 	%f49, %f47, %f48;
	ld.global.f32 	%f50, [%rd7+24];
	add.f32 	%f51, %f49, %f50;
	ld.global.f32 	%f52, [%rd7+28];
	add.f32 	%f89, %f51, %f52;
	add.s32 	%r59, %r59, 16;
	add.s32 	%r57, %r57, 16;
	add.s32 	%r56, %r56, 16;
	setp.ne.s32 	%p7, %r57, 0;
	@%p7 bra 	$L__BB2_6;
$L__BB2_7:
	add.s32 	%r62, %r9, %r62;
	setp.eq.s32 	%p8, %r10, 0;
	@%p8 bra 	$L__BB2_17;
	setp.lt.u32 	%p9, %r11, 7;
	@%p9 bra 	$L__BB2_10;
	add.s32 	%r50, %r59, %r19;
	mul.wide.s32 	%rd8, %r50, 4;
	add.s64 	%rd9, %rd1, %rd8;
	ld.global.f32 	%f54, [%rd9];
	add.f32 	%f55, %f89, %f54;
	ld.global.f32 	%f56, [%rd9+4];
	add.f32 	%f57, %f55, %f56;
	ld.global.f32 	%f58, [%rd9+8];
	add.f32 	%f59, %f57, %f58;
	ld.global.f32 	%f60, [%rd9+12];
	add.f32 	%f61, %f59, %f60;
	ld.global.f32 	%f62, [%rd9+16];
	add.f32 	%f63, %f61, %f62;
	ld.global.f32 	%f64, [%rd9+20];
	add.f32 	%f65, %f63, %f64;
	ld.global.f32 	%f66, [%rd9+24];
	add.f32 	%f67, %f65, %f66;
	ld.global.f32 	%f68, [%rd9+28];
	add.f32 	%f89, %f67, %f68;
	add.s32 	%r59, %r59, 8;
$L__BB2_10:
	setp.eq.s32 	%p10, %r12, 0;
	@%p10 bra 	$L__BB2_17;
	setp.lt.u32 	%p11, %r13, 3;
	@%p11 bra 	$L__BB2_13;
	add.s32 	%r51, %r59, %r19;
	mul.wide.s32 	%rd10, %r51, 4;
	add.s64 	%rd11, %rd1, %rd10;
	ld.global.f32 	%f70, [%rd11];
	add.f32 	%f71, %f89, %f70;
	ld.global.f32 	%f72, [%rd11+4];
	add.f32 	%f73, %f71, %f72;
	ld.global.f32 	%f74, [%rd11+8];
	add.f32 	%f75, %f73, %f74;
	ld.global.f32 	%f76, [%rd11+12];
	add.f32 	%f89, %f75, %f76;
	add.s32 	%r59, %r59, 4;
$L__BB2_13:
	setp.eq.s32 	%p12, %r15, 0;
	@%p12 bra 	$L__BB2_17;
	setp.eq.s32 	%p13, %r15, 1;
	add.s32 	%r52, %r59, %r19;
	mul.wide.s32 	%rd12, %r52, 4;
	add.s64 	%rd3, %rd1, %rd12;
	ld.global.f32 	%f77, [%rd3];
	add.f32 	%f89, %f89, %f77;
	@%p13 bra 	$L__BB2_17;
	setp.eq.s32 	%p14, %r15, 2;
	ld.global.f32 	%f78, [%rd3+4];
	add.f32 	%f89, %f89, %f78;
	@%p14 bra 	$L__BB2_17;
	ld.global.f32 	%f79, [%rd3+8];
	add.f32 	%f89, %f89, %f79;
$L__BB2_17:
	add.s32 	%r54, %r54, 1;
	setp.ne.s32 	%p15, %r54, %r7;
	@%p15 bra 	$L__BB2_3;
	cvt.rn.f32.s32 	%f91, %r62;
$L__BB2_19:
	div.rn.f32 	%f80, %f89, %f91;
	mad.lo.s32 	%r53, %r38, %r3, %r4;
	cvta.to.global.u64 	%rd13, %rd5;
	mul.wide.s32 	%rd14, %r53, 4;
	add.s64 	%rd15, %rd13, %rd14;
	st.global.f32 	[%rd15], %f80;
$L__BB2_20:
	ret;

}


// ===== COMPILED SASS (sm_100) =====

	.target	sm_100

	.elftype	@"ET_EXEC"


//--------------------- .note.nv.tkinfo           --------------------------
	.section	.note.nv.tkinfo,"",@"SHT_NOTE"
	.sectionflags	@"SHF_NOTE_NV_TKINFO"
	.tkinfo
        /*0018*/ 	.word	0x00000002
        /*0030*/ 	.string	""
        /*0030*/ 	.string	"ptxas"
        /*0030*/ 	.string	"Cuda compilation tools, release 13.0, V13.0.88"
        /*0030*/ 	.string	"Build cuda_13.0.r13.0/compiler.36424714_0"
        /*0030*/ 	.string	"-arch sm_100 -m 64 "



//--------------------- .note.nv.cuinfo           --------------------------
	.section	.note.nv.cuinfo,"",@"SHT_NOTE"
	.sectionflags	@"SHF_NOTE_NV_CUINFO"
        /*0018*/ 	.short	0x0002
        /*001a*/ 	.short	0x0064
        /*001c*/ 	.short	0x0082
	.zero		2


//--------------------- .nv.info                  --------------------------
	.section	.nv.info,"",@"SHT_CUDA_INFO"
	.align	4


	//----- nvinfo : EIATTR_REGCOUNT
	.align		4
        /*0000*/ 	.byte	0x04, 0x2f
        /*0002*/ 	.short	(.L_1 - .L_0)
	.align		4
.L_0:
        /*0004*/ 	.word	index@(_Z26convolutionAndPadding_cuda6MatrixS_S_)
        /*0008*/ 	.word	0x00000020


	//----- nvinfo : EIATTR_FRAME_SIZE
	.align		4
.L_1:
        /*000c*/ 	.byte	0x04, 0x11
        /*000e*/ 	.short	(.L_3 - .L_2)
	.align		4
.L_2:
        /*0010*/ 	.word	index@(_Z26convolutionAndPadding_cuda6MatrixS_S_)
        /*0014*/ 	.word	0x00000000


	//----- nvinfo : EIATTR_REGCOUNT
	.align		4
.L_3:
        /*0018*/ 	.byte	0x04, 0x2f
        /*001a*/ 	.short	(.L_5 - .L_4)
	.align		4
.L_4:
        /*001c*/ 	.word	index@(_Z15maxpooling_cuda6MatrixiS_)
        /*0020*/ 	.word	0x0000001e


	//----- nvinfo : EIATTR_FRAME_SIZE
	.align		4
.L_5:
        /*0024*/ 	.byte	0x04, 0x11
        /*0026*/ 	.short	(.L_7 - .L_6)
	.align		4
.L_6:
        /*0028*/ 	.word	index@(_Z15maxpooling_cuda6MatrixiS_)
        /*002c*/ 	.word	0x00000000


	//----- nvinfo : EIATTR_REGCOUNT
	.align		4
.L_7:
        /*0030*/ 	.byte	0x04, 0x2f
        /*0032*/ 	.short	(.L_9 - .L_8)
	.align		4
.L_8:
        /*0034*/ 	.word	index@(_Z15avgpooling_cuda6MatrixiS_)
        /*0038*/ 	.word	0x0000001f


	//----- nvinfo : EIATTR_FRAME_SIZE
	.align		4
.L_9:
        /*003c*/ 	.byte	0x04, 0x11
        /*003e*/ 	.short	(.L_11 - .L_10)
	.align		4
.L_10:
        /*0040*/ 	.word	index@($__internal_0_$__cuda_sm3x_div_rn_noftz_f32_slowpath)
        /*0044*/ 	.word	0x00000000


	//----- nvinfo : EIATTR_FRAME_SIZE
	.align		4
.L_11:
        /*0048*/ 	.byte	0x04, 0x11
        /*004a*/ 	.short	(.L_13 - .L_12)
	.align		4
.L_12:
        /*004c*/ 	.word	index@(_Z15avgpooling_cuda6MatrixiS_)
        /*0050*/ 	.word	0x00000000


	//----- nvinfo : EIATTR_MIN_STACK_SIZE
	.align		4
.L_13:
        /*0054*/ 	.byte	0x04, 0x12
        /*0056*/ 	.short	(.L_15 - .L_14)
	.align		4
.L_14:
        /*0058*/ 	.word	index@(_Z15avgpooling_cuda6MatrixiS_)
        /*005c*/ 	.word	0x00000000


	//----- nvinfo : EIATTR_MIN_STACK_SIZE
	.align		4
.L_15:
        /*0060*/ 	.byte	0x04, 0x12
        /*0062*/ 	.short	(.L_17 - .L_16)
	.align		4
.L_16:
        /*0064*/ 	.word	index@(_Z15maxpooling_cuda6MatrixiS_)
        /*0068*/ 	.word	0x00000000


	//----- nvinfo : EIATTR_MIN_STACK_SIZE
	.align		4
.L_17:
        /*006c*/ 	.byte	0x04, 0x12
        /*006e*/ 	.short	(.L_19 - .L_18)
	.align		4
.L_18:
        /*0070*/ 	.word	index@(_Z26convolutionAndPadding_cuda6MatrixS_S_)
        /*0074*/ 	.word	0x00000000
.L_19:


//--------------------- .nv.compat                --------------------------
	.section	.nv.compat,"",@"SHT_CUDA_COMPAT_INFO"
	.align	4
        /*0000*/ 	.byte	0x02, 0x09, 0x00, 0x00, 0x02, 0x02, 0x01, 0x00, 0x02, 0x05, 0x05, 0x00, 0x03, 0x07, 0x01, 0x01
        /*0010*/ 	.byte	0x02, 0x03, 0x00, 0x00, 0x02, 0x06, 0x01, 0x00, 0x04, 0x0b, 0x08, 0x00, 0x01, 0x00, 0x00, 0x00
        /*0020*/ 	.byte	0x00, 0x00, 0x00, 0x00


//--------------------- .nv.info._Z15avgpooling_cuda6MatrixiS_ --------------------------
	.section	.nv.info._Z15avgpooling_cuda6MatrixiS_,"",@"SHT_CUDA_INFO"
	.sectionflags	@""
	.align	4


	//----- nvinfo : EIATTR_CUDA_API_VERSION
	.align		4
        /*0000*/ 	.byte	0x04, 0x37
        /*0002*/ 	.short	(.L_21 - .L_20)
.L_20:
        /*0004*/ 	.word	0x00000082


	//----- nvinfo : EIATTR_KPARAM_INFO
	.align		4
.L_21:
        /*0008*/ 	.byte	0x04, 0x17
        /*000a*/ 	.short	(.L_23 - .L_22)
.L_22:
        /*000c*/ 	.word	0x00000000
        /*0010*/ 	.short	0x0002
        /*0012*/ 	.short	0x0018
        /*0014*/ 	.byte	0x00, 0xf0, 0x41, 0x00


	//----- nvinfo : EIATTR_KPARAM_INFO
	.align		4
.L_23:
        /*0018*/ 	.byte	0x04, 0x17
        /*001a*/ 	.short	(.L_25 - .L_24)
.L_24:
        /*001c*/ 	.word	0x00000000
        /*0020*/ 	.short	0x0001
        /*0022*/ 	.short	0x0010
        /*0024*/ 	.byte	0x00, 0xf0, 0x11, 0x00


	//----- nvinfo : EIATTR_KPARAM_INFO
	.align		4
.L_25:
        /*0028*/ 	.byte	0x04, 0x17
        /*002a*/ 	.short	(.L_27 - .L_26)
.L_26:
        /*002c*/ 	.word	0x00000000
        /*0030*/ 	.short	0x0000
        /*0032*/ 	.short	0x0000
        /*0034*/ 	.byte	0x00, 0xf0, 0x41, 0x00


	//----- nvinfo : EIATTR_SPARSE_MMA_MASK
	.align		4
.L_27:
        /*0038*/ 	.byte	0x03, 0x50
        /*003a*/ 	.short	0x0000


	//----- nvinfo : EIATTR_MAXREG_COUNT
	.align		4
        /*003c*/ 	.byte	0x03, 0x1b
        /*003e*/ 	.short	0x00ff


	//----- nvinfo : EIATTR_MERCURY_ISA_VERSION
	.align		4
        /*0040*/ 	.byte	0x03, 0x5f
        /*0042*/ 	.short	0x0101


	//----- nvinfo : EIATTR_VRC_CTA_INIT_COUNT
	.align		4
        /*0044*/ 	.byte	0x02, 0x4a
	.zero		1
	.zero		1


	//----- nvinfo : EIATTR_EXIT_INSTR_OFFSETS
	.align		4
        /*0048*/ 	.byte	0x04, 0x1c
        /*004a*/ 	.short	(.L_29 - .L_28)


	//   ....[0]....
.L_28:
        /*004c*/ 	.word	0x000000c0


	//   ....[1]....
        /*0050*/ 	.word	0x00000b10


	//----- nvinfo : EIATTR_CRS_STACK_SIZE
	.align		4
.L_29:
        /*0054*/ 	.byte	0x04, 0x1e
        /*0056*/ 	.short	(.L_31 - .L_30)
.L_30:
        /*0058*/ 	.word	0x00000000


	//----- nvinfo : EIATTR_CBANK_PARAM_SIZE
	.align		4
.L_31:
        /*005c*/ 	.byte	0x03, 0x19
        /*005e*/ 	.short	0x0028


	//----- nvinfo : EIATTR_PARAM_CBANK
	.align		4
        /*0060*/ 	.byte	0x04, 0x0a
        /*0062*/ 	.short	(.L_33 - .L_32)
	.align		4
.L_32:
        /*0064*/ 	.word	index@(.nv.constant0._Z15avgpooling_cuda6MatrixiS_)
        /*0068*/ 	.short	0x0380
        /*006a*/ 	.short	0x0028


	//----- nvinfo : EIATTR_SW_WAR
	.align		4
.L_33:
        /*006c*/ 	.byte	0x04, 0x36
        /*006e*/ 	.short	(.L_35 - .L_34)
.L_34:
        /*0070*/ 	.word	0x00000008
.L_35:


//--------------------- .nv.info._Z15maxpooling_cuda6MatrixiS_ --------------------------
	.section	.nv.info._Z15maxpooling_cuda6MatrixiS_,"",@"SHT_CUDA_INFO"
	.sectionflags	@""
	.align	4


	//----- nvinfo : EIATTR_CUDA_API_VERSION
	.align		4
        /*0000*/ 	.byte	0x04, 0x37
        /*0002*/ 	.short	(.L_37 - .L_36)
.L_36:
        /*0004*/ 	.word	0x00000082


	//----- nvinfo : EIATTR_KPARAM_INFO
	.align		4
.L_37:
        /*0008*/ 	.byte	0x04, 0x17
        /*000a*/ 	.short	(.L_39 - .L_38)
.L_38:
        /*000c*/ 	.word	0x00000000
        /*0010*/ 	.short	0x0002
        /*0012*/ 	.short	0x0018
        /*0014*/ 	.byte	0x00, 0xf0, 0x41, 0x00


	//----- nvinfo : EIATTR_KPARAM_INFO
	.align		4
.L_39:
        /*0018*/ 	.byte	0x04, 0x17
        /*001a*/ 	.short	(.L_41 - .L_40)
.L_40:
        /*001c*/ 	.word	0x00000000
        /*0020*/ 	.short	0x0001
        /*0022*/ 	.short	0x0010
        /*0024*/ 	.byte	0x00, 0xf0, 0x11, 0x00


	//----- nvinfo : EIATTR_KPARAM_INFO
	.align		4
.L_41:
        /*0028*/ 	.byte	0x04, 0x17
        /*002a*/ 	.short	(.L_43 - .L_42)
.L_42:
        /*002c*/ 	.word	0x00000000
        /*0030*/ 	.short	0x0000
        /*0032*/ 	.short	0x0000
        /*0034*/ 	.byte	0x00, 0xf0, 0x41, 0x00


	//----- nvinfo : EIATTR_SPARSE_MMA_MASK
	.align		4
.L_43:
        /*0038*/ 	.byte	0x03, 0x50
        /*003a*/ 	.short	0x0000


	//----- nvinfo : EIATTR_MAXREG_COUNT
	.align		4
        /*003c*/ 	.byte	0x03, 0x1b
        /*003e*/ 	.short	0x00ff


	//----- nvinfo : EIATTR_MERCURY_ISA_VERSION
	.align		4
        /*0040*/ 	.byte	0x03, 0x5f
        /*0042*/ 	.short	0x0101


	//----- nvinfo : EIATTR_VRC_CTA_INIT_COUNT
	.align		4
        /*0044*/ 	.byte	0x02, 0x4a
	.zero		1
	.zero		1


	//----- nvinfo : EIATTR_EXIT_INSTR_OFFSETS
	.align		4
        /*0048*/ 	.byte	0x04, 0x1c
        /*004a*/ 	.short	(.L_45 - .L_44)


	//   ....[0]....
.L_44:
        /*004c*/ 	.word	0x000000c0


	//   ....[1]....
        /*0050*/ 	.word	0x00000930


	//----- nvinfo : EIATTR_CRS_STACK_SIZE
	.align		4
.L_45:
        /*0054*/ 	.byte	0x04, 0x1e
        /*0056*/ 	.short	(.L_47 - .L_46)
.L_46:
        /*0058*/ 	.word	0x00000000


	//----- nvinfo : EIATTR_CBANK_PARAM_SIZE
	.align		4
.L_47:
        /*005c*/ 	.byte	0x03, 0x19
        /*005e*/ 	.short	0x0028


	//----- nvinfo : EIATTR_PARAM_CBANK
	.align		4
        /*0060*/ 	.byte	0x04, 0x0a
        /*0062*/ 	.short	(.L_49 - .L_48)
	.align		4
.L_48:
        /*0064*/ 	.word	index@(.nv.constant0._Z15maxpooling_cuda6MatrixiS_)
        /*0068*/ 	.short	0x0380
        /*006a*/ 	.short	0x0028


	//----- nvinfo : EIATTR_SW_WAR
	.align		4
.L_49:
        /*006c*/ 	.byte	0x04, 0x36
        /*006e*/ 	.short	(.L_51 - .L_50)
.L_50:
        /*0070*/ 	.word	0x00000008
.L_51:


//--------------------- .nv.info._Z26convolutionAndPadding_cuda6MatrixS_S_ --------------------------
	.section	.nv.info._Z26convolutionAndPadding_cuda6MatrixS_S_,"",@"SHT_CUDA_INFO"
	.sectionflags	@""
	.align	4


	//----- nvinfo : EIATTR_CUDA_API_VERSION
	.align		4
        /*0000*/ 	.byte	0x04, 0x37
        /*0002*/ 	.short	(.L_53 - .L_52)
.L_52:
        /*0004*/ 	.word	0x00000082


	//----- nvinfo : EIATTR_KPARAM_INFO
	.align		4
.L_53:
        /*0008*/ 	.byte	0x04, 0x17
        /*000a*/ 	.short	(.L_55 - .L_54)
.L_54:
        /*000c*/ 	.word	0x00000000
        /*0010*/ 	.short	0x0002
        /*0012*/ 	.short	0x0020
        /*0014*/ 	.byte	0x00, 0xf0, 0x41, 0x00


	//----- nvinfo : EIATTR_KPARAM_INFO
	.align		4
.L_55:
        /*0018*/ 	.byte	0x04, 0x17
        /*001a*/ 	.short	(.L_57 - .L_56)
.L_56:
        /*001c*/ 	.word	0x00000000
        /*0020*/ 	.short	0x0001
        /*0022*/ 	.short	0x0010
        /*0024*/ 	.byte	0x00, 0xf0, 0x41, 0x00


	//----- nvinfo : EIATTR_KPARAM_INFO
	.align		4
.L_57:
        /*0028*/ 	.byte	0x04, 0x17
        /*002a*/ 	.short	(.L_59 - .L_58)
.L_58:
        /*002c*/ 	.word	0x00000000
        /*0030*/ 	.short	0x0000
        /*0032*/ 	.short	0x0000
        /*0034*/ 	.byte	0x00, 0xf0, 0x41, 0x00


	//----- nvinfo : EIATTR_SPARSE_MMA_MASK
	.align		4
.L_59:
        /*0038*/ 	.byte	0x03, 0x50
        /*003a*/ 	.short	0x0000


	//----- nvinfo : EIATTR_MAXREG_COUNT
	.align		4
        /*003c*/ 	.byte	0x03, 0x1b
        /*003e*/ 	.short	0x00ff


	//----- nvinfo : EIATTR_MERCURY_ISA_VERSION
	.align		4
        /*0040*/ 	.byte	0x03, 0x5f
        /*0042*/ 	.short	0x0101


	//----- nvinfo : EIATTR_VRC_CTA_INIT_COUNT
	.align		4
        /*0044*/ 	.byte	0x02, 0x4a
	.zero		1
	.zero		1


	//----- nvinfo : EIATTR_EXIT_INSTR_OFFSETS
	.align		4
        /*0048*/ 	.byte	0x04, 0x1c
        /*004a*/ 	.short	(.L_61 - .L_60)


	//   ....[0]....
.L_60:
        /*004c*/ 	.word	0x000000c0


	//   ....[1]....
        /*0050*/ 	.word	0x00000d00


	//----- nvinfo : EIATTR_CBANK_PARAM_SIZE
	.align		4
.L_61:
        /*0054*/ 	.byte	0x03, 0x19
        /*0056*/ 	.short	0x0030


	//----- nvinfo : EIATTR_PARAM_CBANK
	.align		4
        /*0058*/ 	.byte	0x04, 0x0a
        /*005a*/ 	.short	(.L_63 - .L_62)
	.align		4
.L_62:
        /*005c*/ 	.word	index@(.nv.constant0._Z26convolutionAndPadding_cuda6MatrixS_S_)
        /*0060*/ 	.short	0x0380
        /*0062*/ 	.short	0x0030


	//----- nvinfo : EIATTR_SW_WAR
	.align		4
.L_63:
        /*0064*/ 	.byte	0x04, 0x36
        /*0066*/ 	.short	(.L_65 - .L_64)
.L_64:
        /*0068*/ 	.word	0x00000008
.L_65:


//--------------------- .nv.callgraph             --------------------------
	.section	.nv.callgraph,"",@"SHT_CUDA_CALLGRAPH"
	.align	4
	.sectionentsize	8
	.align		4
        /*0000*/ 	.word	0x00000000
	.align		4
        /*0004*/ 	.word	0xffffffff
	.align		4
        /*0008*/ 	.word	0x00000000
	.align		4
        /*000c*/ 	.word	0xfffffffe
	.align		4
        /*0010*/ 	.word	0x00000000
	.align		4
        /*0014*/ 	.word	0xfffffffd
	.align		4
        /*0018*/ 	.word	0x00000000
	.align		4
        /*001c*/ 	.word	0xfffffffc


//--------------------- .text._Z15avgpooling_cuda6MatrixiS_ --------------------------
	.section	.text._Z15avgpooling_cuda6MatrixiS_,"ax",@progbits
	.align	128
        .global         _Z15avgpooling_cuda6MatrixiS_
        .type           _Z15avgpooling_cuda6MatrixiS_,@function
        .size           _Z15avgpooling_cuda6MatrixiS_,(.L_x_48 - _Z15avgpooling_cuda6MatrixiS_)
        .other          _Z15avgpooling_cuda6MatrixiS_,@"STO_CUDA_ENTRY STV_DEFAULT"
_Z15avgpooling_cuda6MatrixiS_:
.text._Z15avgpooling_cuda6MatrixiS_:
[----:B------:R-:W-:Y:S01]  /*0000*/  LDC R1, c[0x0][0x37c] ;  /* 0x0000df00ff017b82 */ /* 0x000fe20000000800 */
[----:B------:R-:W0:Y:S07]  /*0010*/  S2R R0, SR_TID.X ;  /* 0x0000000000007919 */ /* 0x000e2e0000002100 */
[----:B------:R-:W1:Y:S01]  /*0020*/  LDC R4, c[0x0][0x364] ;  /* 0x0000d900ff047b82 */ /* 0x000e620000000800 */
[----:B------:R-:W2:Y:S01]  /*0030*/  LDCU.64 UR6, c[0x0][0x398] ;  /* 0x00007300ff0677ac */ /* 0x000ea20008000a00 */
[----:B------:R-:W1:Y:S06]  /*0040*/  S2R R3, SR_TID.Y ;  /* 0x0000000000037919 */ /* 0x000e6c0000002200 */
[----:B------:R-:W0:Y:S08]  /*0050*/  S2UR UR5, SR_CTAID.X ;  /* 0x00000000000579c3 */ /* 0x000e300000002500 */
[----:B------:R-:W0:Y:S08]  /*0060*/  LDC R5, c[0x0][0x360] ;  /* 0x0000d800ff057b82 */ /* 0x000e300000000800 */
[----:B------:R-:W1:Y:S01]  /*0070*/  S2UR UR4, SR_CTAID.Y ;  /* 0x00000000000479c3 */ /* 0x000e620000002600 */
[----:B0-----:R-:W-:-:S05]  /*0080*/  IMAD R5, R5, UR5, R0 ;  /* 0x0000000505057c24 */ /* 0x001fca000f8e0200 */
[----:B--2---:R-:W-:Y:S01]  /*0090*/  ISETP.GE.AND P0, PT, R5, UR6, PT ;  /* 0x0000000605007c0c */ /* 0x004fe2000bf06270 */
[----:B-1----:R-:W-:-:S05]  /*00a0*/  IMAD R4, R4, UR4, R3 ;  /* 0x0000000404047c24 */ /* 0x002fca000f8e0203 */
[----:B------:R-:W-:-:S13]  /*00b0*/  ISETP.GE.OR P0, PT, R4, UR7, P0 ;  /* 0x0000000704007c0c */ /* 0x000fda0008706670 */
[----:B------:R-:W-:Y:S05]  /*00c0*/  @P0 EXIT ;  /* 0x000000000000094d */ /* 0x000fea0003800000 */
[----:B------:R-:W0:Y:S01]  /*00d0*/  LDC.64 R12, c[0x0][0x380] ;  /* 0x0000e000ff0c7b82 */ /* 0x000e220000000a00 */
[----:B------:R-:W1:Y:S01]  /*00e0*/  LDCU UR6, c[0x0][0x390] ;  /* 0x00007200ff0677ac */ /* 0x000e620008000800 */
[----:B------:R-:W-:Y:S01]  /*00f0*/  BSSY.RECONVERGENT B2, `(.L_x_0) ;  /* 0x000008e000027945 */ /* 0x000fe20003800200 */
[----:B------:R-:W-:Y:S01]  /*0100*/  IMAD.MOV.U32 R7, RZ, RZ, RZ ;  /* 0x000000ffff077224 */ /* 0x000fe200078e00ff */
[----:B------:R-:W2:Y:S01]  /*0110*/  LDCU.64 UR4, c[0x0][0x358] ;  /* 0x00006b00ff0477ac */ /* 0x000ea20008000a00 */
[----:B------:R-:W-:Y:S02]  /*0120*/  IMAD.MOV.U32 R3, RZ, RZ, RZ ;  /* 0x000000ffff037224 */ /* 0x000fe400078e00ff */
[----:B-1----:R-:W-:-:S05]  /*0130*/  IMAD R10, R4, UR6, RZ ;  /* 0x00000006040a7c24 */ /* 0x002fca000f8e02ff */
[----:B0-----:R-:W-:Y:S01]  /*0140*/  VIADDMNMX R15, R10, UR6, R13, PT ;  /* 0x000000060a0f7c46 */ /* 0x001fe2000b80010d */
[----:B------:R-:W-:-:S03]  /*0150*/  IMAD R13, R5, UR6, RZ ;  /* 0x00000006050d7c24 */ /* 0x000fc6000f8e02ff */
[----:B------:R-:W-:Y:S02]  /*0160*/  ISETP.GE.AND P0, PT, R10, R15, PT ;  /* 0x0000000f0a00720c */ /* 0x000fe40003f06270 */
[----:B------:R-:W-:-:S11]  /*0170*/  VIADDMNMX R12, R13, UR6, R12, PT ;  /* 0x000000060d0c7c46 */ /* 0x000fd6000b80010c */
[----:B--2---:R-:W-:Y:S05]  /*0180*/  @P0 BRA `(.L_x_1) ;  /* 0x0000000800100947 */ /* 0x004fea0003800000 */
[----:B------:R-:W0:Y:S01]  /*0190*/  LDC.64 R2, c[0x0][0x388] ;  /* 0x0000e200ff027b82 */ /* 0x000e220000000a00 */
[C---:B------:R-:W-:Y:S01]  /*01a0*/  IADD3 R11, PT, PT, -R13.reuse, R12, RZ ;  /* 0x0000000c0d0b7210 */ /* 0x040fe20007ffe1ff */
[----:B------:R-:W-:Y:S01]  /*01b0*/  IMAD.IADD R7, R13, 0x1, -R12 ;  /* 0x000000010d077824 */ /* 0x000fe200078e0a0c */
[----:B------:R-:W-:Y:S02]  /*01c0*/  BSSY.RECONVERGENT B1, `(.L_x_2) ;  /* 0x000007f000017945 */ /* 0x000fe40003800200 */
[C---:B------:R-:W-:Y:S02]  /*01d0*/  LOP3.LUT R17, R11.reuse, 0xf, RZ, 0xc0, !PT ;  /* 0x0000000f0b117812 */ /* 0x040fe400078ec0ff */
[----:B------:R-:W-:Y:S02]  /*01e0*/  LOP3.LUT R16, R11, 0x7, RZ, 0xc0, !PT ;  /* 0x000000070b107812 */ /* 0x000fe400078ec0ff */
[----:B------:R-:W-:Y:S01]  /*01f0*/  ISETP.GT.U32.AND P2, PT, R7, -0x10, PT ;  /* 0xfffffff00700780c */ /* 0x000fe20003f44070 */
[----:B------:R-:W-:Y:S01]  /*0200*/  VIADD R0, R17, 0xffffffff ;  /* 0xffffffff11007836 */ /* 0x000fe20000000000 */
[----:B------:R-:W-:-:S02]  /*0210*/  IADD3 R6, PT, PT, R16, -0x1, RZ ;  /* 0xffffffff10067810 */ /* 0x000fc40007ffe0ff */
[C---:B------:R-:W-:Y:S02]  /*0220*/  LOP3.LUT R14, R11.reuse, 0x3, RZ, 0xc0, !PT ;  /* 0x000000030b0e7812 */ /* 0x040fe400078ec0ff */
[----:B------:R-:W-:Y:S02]  /*0230*/  ISETP.GE.U32.AND P1, PT, R0, 0x7, PT ;  /* 0x000000070000780c */ /* 0x000fe40003f26070 */
[----:B------:R-:W-:Y:S02]  /*0240*/  LOP3.LUT R0, R11, 0xfffffff0, RZ, 0xc0, !PT ;  /* 0xfffffff00b007812 */ /* 0x000fe400078ec0ff */
[----:B------:R-:W-:Y:S02]  /*0250*/  ISETP.GE.U32.AND P0, PT, R6, 0x3, PT ;  /* 0x000000030600780c */ /* 0x000fe40003f06070 */
[----:B------:R-:W-:Y:S01]  /*0260*/  CS2R R6, SRZ ;  /* 0x0000000000067805 */ /* 0x000fe2000001ff00 */
[----:B------:R-:W-:Y:S01]  /*0270*/  IMAD.MOV R0, RZ, RZ, -R0 ;  /* 0x000000ffff007224 */ /* 0x000fe200078e0a00 */
[----:B0-----:R-:W-:-:S05]  /*0280*/  IADD3 R2, P3, PT, R2, 0x20, RZ ;  /* 0x0000002002027810 */ /* 0x001fca0007f7e0ff */
[----:B------:R-:W-:-:S08]  /*0290*/  IMAD.X R3, RZ, RZ, R3, P3 ;  /* 0x000000ffff037224 */ /* 0x000fd000018e0603 */
.L_x_12:
[----:B------:R-:W-:Y:S01]  /*02a0*/  ISETP.GE.AND P3, PT, R13, R12, PT ;  /* 0x0000000c0d00720c */ /* 0x000fe20003f66270 */
[----:B------:R-:W-:-:S12]  /*02b0*/  BSSY.RECONVERGENT B0, `(.L_x_3) ;  /* 0x000006c000007945 */ /* 0x000fd80003800200 */
[----:B------:R-:W-:Y:S05]  /*02c0*/  @P3 BRA `(.L_x_4) ;  /* 0x0000000400a83947 */ /* 0x000fea0003800000 */
[----:B------:R-:W-:Y:S01]  /*02d0*/  BSSY.RECONVERGENT B3, `(.L_x_5) ;  /* 0x000002e000037945 */ /* 0x000fe20003800200 */
[----:B------:R-:W-:Y:S02]  /*02e0*/  ISETP.NE.AND P4, PT, R17, RZ, PT ;  /* 0x000000ff1100720c */ /* 0x000fe40003f85270 */
[----:B------:R-:W-:Y:S01]  /*02f0*/  MOV R19, R13 ;  /* 0x0000000d00137202 */ /* 0x000fe20000000f00 */
[----:B------:R-:W-:Y:S10]  /*0300*/  @P2 BRA `(.L_x_6) ;  /* 0x0000000000a82947 */ /* 0x000ff40003800000 */
[----:B------:R-:W0:Y:S01]  /*0310*/  LDCU UR6, c[0x0][0x380] ;  /* 0x00007000ff0677ac */ /* 0x000e220008000800 */
[----:B------:R-:W-:Y:S02]  /*0320*/  IMAD.MOV.U32 R18, RZ, RZ, R0 ;  /* 0x000000ffff127224 */ /* 0x000fe400078e0000 */
[--C-:B------:R-:W-:Y:S02]  /*0330*/  IMAD.MOV.U32 R19, RZ, RZ, R13.reuse ;  /* 0x000000ffff137224 */ /* 0x100fe400078e000d */
[----:B0-----:R-:W-:-:S07]  /*0340*/  IMAD R21, R10, UR6, R13 ;  /* 0x000000060a157c24 */ /* 0x001fce000f8e020d */
.L_x_7:
[----:B------:R-:W-:-:S05]  /*0350*/  IMAD.WIDE R8, R21, 0x4, R2 ;  /* 0x0000000415087825 */ /* 0x000fca00078e0202 */
[----:B------:R-:W2:Y:S04]  /*0360*/  LDG.E R26, desc[UR4][R8.64+-0x20] ;  /* 0xffffe004081a7981 */ /* 0x000ea8000c1e1900 */
[----:B------:R-:W3:Y:S04]  /*0370*/  LDG.E R27, desc[UR4][R8.64+-0x1c] ;  /* 0xffffe404081b7981 */ /* 0x000ee8000c1e1900 */
[----:B------:R-:W4:Y:S04]  /*0380*/  LDG.E R20, desc[UR4][R8.64+-0x18] ;  /* 0xffffe80408147981 */ /* 0x000f28000c1e1900 */
[----:B------:R-:W5:Y:S04]  /*0390*/  LDG.E R22, desc[UR4][R8.64+-0x14] ;  /* 0xffffec0408167981 */ /* 0x000f68000c1e1900 */
[----:B------:R-:W5:Y:S04]  /*03a0*/  LDG.E R23, desc[UR4][R8.64+-0x10] ;  /* 0xfffff00408177981 */ /* 0x000f68000c1e1900 */
[----:B------:R-:W5:Y:S04]  /*03b0*/  LDG.E R24, desc[UR4][R8.64+-0xc] ;  /* 0xfffff40408187981 */ /* 0x000f68000c1e1900 */
[----:B------:R-:W5:Y:S01]  /*03c0*/  LDG.E R25, desc[UR4][R8.64+-0x8] ;  /* 0xfffff80408197981 */ /* 0x000f62000c1e1900 */
[----:B--2---:R-:W-:-:S03]  /*03d0*/  FADD R26, R26, R7 ;  /* 0x000000071a1a7221 */ /* 0x004fc60000000000 */
[----:B------:R-:W2:Y:S01]  /*03e0*/  LDG.E R7, desc[UR4][R8.64+-0x4] ;  /* 0xfffffc0408077981 */ /* 0x000ea2000c1e1900 */
[----:B---3--:R-:W-:-:S04]  /*03f0*/  FADD R27, R26, R27 ;  /* 0x0000001b1a1b7221 */ /* 0x008fc80000000000 */
[----:B----4-:R-:W-:Y:S02]  /*0400*/  FADD R27, R27, R20 ;  /* 0x000000141b1b7221 */ /* 0x010fe40000000000 */
[----:B------:R-:W3:Y:S02]  /*0410*/  LDG.E R20, desc[UR4][R8.64] ;  /* 0x0000000408147981 */ /* 0x000ee4000c1e1900 */
[----:B-----5:R-:W-:Y:S02]  /*0420*/  FADD R26, R27, R22 ;  /* 0x000000161b1a7221 */ /* 0x020fe40000000000 */
[----:B------:R-:W4:Y:S02]  /*0430*/  LDG.E R22, desc[UR4][R8.64+0x4] ;  /* 0x0000040408167981 */ /* 0x000f24000c1e1900 */
[----:B------:R-:W-:Y:S02]  /*0440*/  FADD R27, R26, R23 ;  /* 0x000000171a1b7221 */ /* 0x000fe40000000000 */
[----:B------:R-:W5:Y:S02]  /*0450*/  LDG.E R23, desc[UR4][R8.64+0x8] ;  /* 0x0000080408177981 */ /* 0x000f64000c1e1900 */
[----:B------:R-:W-:-:S02]  /*0460*/  FADD R26, R27, R24 ;  /* 0x000000181b1a7221 */ /* 0x000fc40000000000 */
[----:B------:R-:W5:Y:S02]  /*0470*/  LDG.E R24, desc[UR4][R8.64+0xc] ;  /* 0x00000c0408187981 */ /* 0x000f64000c1e1900 */
[----:B------:R-:W-:Y:S02]  /*0480*/  FADD R26, R26, R25 ;  /* 0x000000191a1a7221 */ /* 0x000fe40000000000 */
[----:B------:R-:W5:Y:S02]  /*0490*/  LDG.E R25, desc[UR4][R8.64+0x10] ;  /* 0x0000100408197981 */ /* 0x000f64000c1e1900 */
[----:B--2---:R-:W-:Y:S02]  /*04a0*/  FADD R27, R26, R7 ;  /* 0x000000071a1b7221 */ /* 0x004fe40000000000 */
[----:B------:R-:W2:Y:S04]  /*04b0*/  LDG.E R7, desc[UR4][R8.64+0x14] ;  /* 0x0000140408077981 */ /* 0x000ea8000c1e1900 */
[----:B------:R-:W2:Y:S01]  /*04c0*/  LDG.E R26, desc[UR4][R8.64+0x1c] ;  /* 0x00001c04081a7981 */ /* 0x000ea2000c1e1900 */
[----:B---3--:R-:W-:-:S03]  /*04d0*/  FADD R27, R27, R20 ;  /* 0x000000141b1b7221 */ /* 0x008fc60000000000 */
[----:B------:R-:W3:Y:S01]  /*04e0*/  LDG.E R20, desc[UR4][R8.64+0x18] ;  /* 0x0000180408147981 */ /* 0x000ee2000c1e1900 */
[----:B----4-:R-:W-:Y:S01]  /*04f0*/  FADD R22, R27, R22 ;  /* 0x000000161b167221 */ /* 0x010fe20000000000 */
[----:B------:R-:W-:-:S03]  /*0500*/  IADD3 R18, PT, PT, R18, 0x10, RZ ;  /* 0x0000001012127810 */ /* 0x000fc60007ffe0ff */
[----:B-----5:R-:W-:Y:S01]  /*0510*/  FADD R23, R22, R23 ;  /* 0x0000001716177221 */ /* 0x020fe20000000000 */
[----:B------:R-:W-:-:S03]  /*0520*/  ISETP.NE.AND P3, PT, R18, RZ, PT ;  /* 0x000000ff1200720c */ /* 0x000fc60003f65270 */
[----:B------:R-:W-:-:S04]  /*0530*/  FADD R24, R23, R24 ;  /* 0x0000001817187221 */ /* 0x000fc80000000000 */
[----:B------:R-:W-:Y:S01]  /*0540*/  FADD R24, R24, R25 ;  /* 0x0000001918187221 */ /* 0x000fe20000000000 */
[----:B------:R-:W-:Y:S01]  /*0550*/  VIADD R19, R19, 0x10 ;  /* 0x0000001013137836 */ /* 0x000fe20000000000 */
[----:B------:R-:W-:Y:S02]  /*0560*/  IADD3 R21, PT, PT, R21, 0x10, RZ ;  /* 0x0000001015157810 */ /* 0x000fe40007ffe0ff */
[----:B--2---:R-:W-:-:S04]  /*0570*/  FADD R7, R24, R7 ;  /* 0x0000000718077221 */ /* 0x004fc80000000000 */
[----:B---3--:R-:W-:-:S04]  /*0580*/  FADD R7, R7, R20 ;  /* 0x0000001407077221 */ /* 0x008fc80000000000 */
[----:B------:R-:W-:Y:S01]  /*0590*/  FADD R7, R7, R26 ;  /* 0x0000001a07077221 */ /* 0x000fe20000000000 */
[----:B------:R-:W-:Y:S06]  /*05a0*/  @P3 BRA `(.L_x_7) ;  /* 0xfffffffc00683947 */ /* 0x000fec000383ffff */
.L_x_6:
[----:B------:R-:W-:Y:S05]  /*05b0*/  BSYNC.RECONVERGENT B3 ;  /* 0x0000000000037941 */ /* 0x000fea0003800200 */
.L_x_5:
[----:B------:R-:W-:Y:S01]  /*05c0*/  IMAD.IADD R6, R11, 0x1, R6 ;  /* 0x000000010b067824 */ /* 0x000fe200078e0206 */
[----:B------:R-:W-:Y:S06]  /*05d0*/  @!P4 BRA `(.L_x_4) ;  /* 0x0000000000e4c947 */ /* 0x000fec0003800000 */
[----:B------:R-:W-:Y:S01]  /*05e0*/  BSSY.RECONVERGENT B3, `(.L_x_8) ;  /* 0x0000018000037945 */ /* 0x000fe20003800200 */
[----:B------:R-:W-:-:S03]  /*05f0*/  ISETP.NE.AND P3, PT, R16, RZ, PT ;  /* 0x000000ff1000720c */ /* 0x000fc60003f65270 */
[----:B------:R-:W-:Y:S10]  /*0600*/  @!P1 BRA `(.L_x_9) ;  /* 0x0000000000549947 */ /* 0x000ff40003800000 */
[----:B------:R-:W0:Y:S01]  /*0610*/  LDC.64 R8, c[0x0][0x388] ;  /* 0x0000e200ff087b82 */ /* 0x000e220000000a00 */
[----:B------:R-:W1:Y:S02]  /*0620*/  LDCU UR6, c[0x0][0x380] ;  /* 0x00007000ff0677ac */ /* 0x000e640008000800 */
[----:B-1----:R-:W-:-:S04]  /*0630*/  IMAD R21, R10, UR6, R19 ;  /* 0x000000060a157c24 */ /* 0x002fc8000f8e0213 */
[----:B0-----:R-:W-:-:S05]  /*0640*/  IMAD.WIDE R8, R21, 0x4, R8 ;  /* 0x0000000415087825 */ /* 0x001fca00078e0208 */
[----:B------:R-:W2:Y:S04]  /*0650*/  LDG.E R24, desc[UR4][R8.64] ;  /* 0x0000000408187981 */ /* 0x000ea8000c1e1900 */
[----:B------:R-:W3:Y:S04]  /*0660*/  LDG.E R23, desc[UR4][R8.64+0x4] ;  /* 0x0000040408177981 */ /* 0x000ee8000c1e1900 */
[----:B------:R-:W4:Y:S04]  /*0670*/  LDG.E R26, desc[UR4][R8.64+0x8] ;  /* 0x00000804081a7981 */ /* 0x000f28000c1e1900 */
[----:B------:R-:W5:Y:S04]  /*0680*/  LDG.E R28, desc[UR4][R8.64+0xc] ;  /* 0x00000c04081c7981 */ /* 0x000f68000c1e1900 */
[----:B------:R-:W5:Y:S04]  /*0690*/  LDG.E R21, desc[UR4][R8.64+0x10] ;  /* 0x0000100408157981 */ /* 0x000f68000c1e1900 */
[----:B------:R-:W5:Y:S04]  /*06a0*/  LDG.E R20, desc[UR4][R8.64+0x14] ;  /* 0x0000140408147981 */ /* 0x000f68000c1e1900 */
[----:B------:R-:W5:Y:S04]  /*06b0*/  LDG.E R18, desc[UR4][R8.64+0x18] ;  /* 0x0000180408127981 */ /* 0x000f68000c1e1900 */
[----:B------:R-:W5:Y:S01]  /*06c0*/  LDG.E R22, desc[UR4][R8.64+0x1c] ;  /* 0x00001c0408167981 */ /* 0x000f62000c1e1900 */
[----:B------:R-:W-:Y:S01]  /*06d0*/  IADD3 R19, PT, PT, R19, 0x8, RZ ;  /* 0x0000000813137810 */ /* 0x000fe20007ffe0ff */
[----:B--2---:R-:W-:-:S04]  /*06e0*/  FADD R24, R7, R24 ;  /* 0x0000001807187221 */ /* 0x004fc80000000000 */
[----:B---3--:R-:W-:-:S04]  /*06f0*/  FADD R23, R24, R23 ;  /* 0x0000001718177221 */ /* 0x008fc80000000000 */
[----:B----4-:R-:W-:-:S04]  /*0700*/  FADD R23, R23, R26 ;  /* 0x0000001a17177221 */ /* 0x010fc80000000000 */
[----:B-----5:R-:W-:-:S04]  /*0710*/  FADD R28, R23, R28 ;  /* 0x0000001c171c7221 */ /* 0x020fc80000000000 */
[----:B------:R-:W-:-:S04]  /*0720*/  FADD R21, R28, R21 ;  /* 0x000000151c157221 */ /* 0x000fc80000000000 */
[----:B------:R-:W-:-:S04]  /*0730*/  FADD R21, R21, R20 ;  /* 0x0000001415157221 */ /* 0x000fc80000000000 */
[----:B------:R-:W-:-:S04]  /*0740*/  FADD R21, R21, R18 ;  /* 0x0000001215157221 */ /* 0x000fc80000000000 */
[----:B------:R-:W-:-:S07]  /*0750*/  FADD R7, R21, R22 ;  /* 0x0000001615077221 */ /* 0x000fce0000000000 */
.L_x_9:
[----:B------:R-:W-:Y:S05]  /*0760*/  BSYNC.RECONVERGENT B3 ;  /* 0x0000000000037941 */ /* 0x000fea0003800200 */
.L_x_8:
[----:B------:R-:W-:Y:S05]  /*0770*/  @!P3 BRA `(.L_x_4) ;  /* 0x00000000007cb947 */ /* 0x000fea0003800000 */
        /* <DEDUP_REMOVED lines=10> */
[----:B------:R-:W5:Y:S01]  /*0820*/  LDG.E R25, desc[UR4][R8.64+0xc] ;  /* 0x00000c0408197981 */ /* 0x000f62000c1e1900 */
[----:B------:R-:W-:-:S02]  /*0830*/  VIADD R19, R19, 0x4 ;  /* 0x0000000413137836 */ /* 0x000fc40000000000 */
[----:B--2---:R-:W-:-:S04]  /*0840*/  FADD R18, R7, R18 ;  /* 0x0000001207127221 */ /* 0x004fc80000000000 */
[----:B---3--:R-:W-:-:S04]  /*0850*/  FADD R18, R18, R21 ;  /* 0x0000001512127221 */ /* 0x008fc80000000000 */
[----:B----4-:R-:W-:-:S04]  /*0860*/  FADD R18, R18, R23 ;  /* 0x0000001712127221 */ /* 0x010fc80000000000 */
[----:B-----5:R-:W-:-:S07]  /*0870*/  FADD R7, R18, R25 ;  /* 0x0000001912077221 */ /* 0x020fce0000000000 */
.L_x_11:
[----:B------:R-:W-:Y:S05]  /*0880*/  BSYNC.RECONVERGENT B3 ;  /* 0x0000000000037941 */ /* 0x000fea0003800200 */
.L_x_10:
[----:B------:R-:W-:Y:S05]  /*0890*/  @!P3 BRA `(.L_x_4) ;  /* 0x000000000034b947 */ /* 0x000fea0003800000 */
[----:B------:R-:W0:Y:S01]  /*08a0*/  LDC.64 R8, c[0x0][0x388] ;  /* 0x0000e200ff087b82 */ /* 0x000e220000000a00 */
[----:B------:R-:W1:Y:S02]  /*08b0*/  LDCU UR6, c[0x0][0x380] ;  /* 0x00007000ff0677ac */ /* 0x000e640008000800 */
[----:B-1----:R-:W-:-:S04]  /*08c0*/  IMAD R19, R10, UR6, R19 ;  /* 0x000000060a137c24 */ /* 0x002fc8000f8e0213 */
[----:B0-----:R-:W-:-:S05]  /*08d0*/  IMAD.WIDE R8, R19, 0x4, R8 ;  /* 0x0000000413087825 */ /* 0x001fca00078e0208 */
[----:B------:R-:W2:Y:S01]  /*08e0*/  LDG.E R18, desc[UR4][R8.64] ;  /* 0x0000000408127981 */ /* 0x000ea2000c1e1900 */
[----:B------:R-:W-:Y:S01]  /*08f0*/  ISETP.NE.AND P3, PT, R14, 0x1, PT ;  /* 0x000000010e00780c */ /* 0x000fe20003f65270 */
[----:B--2---:R-:W-:-:S12]  /*0900*/  FADD R7, R7, R18 ;  /* 0x0000001207077221 */ /* 0x004fd80000000000 */
[----:B------:R-:W-:Y:S05]  /*0910*/  @!P3 BRA `(.L_x_4) ;  /* 0x000000000014b947 */ /* 0x000fea0003800000 */
[----:B------:R-:W-:Y:S01]  /*0920*/  ISETP.NE.AND P3, PT, R14, 0x2, PT ;  /* 0x000000020e00780c */ /* 0x000fe20003f65270 */
[----:B------:R-:W2:-:S12]  /*0930*/  LDG.E R18, desc[UR4][R8.64+0x4] ;  /* 0x0000040408127981 */ /* 0x000e98000c1e1900 */
[----:B------:R-:W3:Y:S01]  /*0940*/  @P3 LDG.E R20, desc[UR4][R8.64+0x8] ;  /* 0x0000080408143981 */ /* 0x000ee2000c1e1900 */
[----:B--2---:R-:W-:-:S04]  /*0950*/  FADD R7, R7, R18 ;  /* 0x0000001207077221 */ /* 0x004fc80000000000 */
[----:B---3--:R-:W-:-:S07]  /*0960*/  @P3 FADD R7, R7, R20 ;  /* 0x0000001407073221 */ /* 0x008fce0000000000 */
.L_x_4:
[----:B------:R-:W-:Y:S05]  /*0970*/  BSYNC.RECONVERGENT B0 ;  /* 0x0000000000007941 */ /* 0x000fea0003800200 */
.L_x_3:
[----:B------:R-:W-:-:S04]  /*0980*/  IADD3 R10, PT, PT, R10, 0x1, RZ ;  /* 0x000000010a0a7810 */ /* 0x000fc80007ffe0ff */
[----:B------:R-:W-:-:S13]  /*0990*/  ISETP.NE.AND P3, PT, R10, R15, PT ;  /* 0x0000000f0a00720c */ /* 0x000fda0003f65270 */
[----:B------:R-:W-:Y:S05]  /*09a0*/  @P3 BRA `(.L_x_12) ;  /* 0xfffffff8003c3947 */ /* 0x000fea000383ffff */
[----:B------:R-:W-:Y:S05]  /*09b0*/  BSYNC.RECONVERGENT B1 ;  /* 0x0000000000017941 */ /* 0x000fea0003800200 */
.L_x_2:
[----:B------:R-:W-:-:S07]  /*09c0*/  I2FP.F32.S32 R3, R6 ;  /* 0x0000000600037245 */ /* 0x000fce0000201400 */
.L_x_1:
[----:B------:R-:W-:Y:S05]  /*09d0*/  BSYNC.RECONVERGENT B2 ;  /* 0x0000000000027941 */ /* 0x000fea0003800200 */
.L_x_0:
[----:B------:R-:W0:Y:S01]  /*09e0*/  MUFU.RCP R0, R3 ;  /* 0x0000000300007308 */ /* 0x000e220000001000 */
[----:B------:R-:W-:Y:S07]  /*09f0*/  BSSY.RECONVERGENT B0, `(.L_x_13) ;  /* 0x000000c000007945 */ /* 0x000fee0003800200 */
[----:B------:R-:W1:Y:S01]  /*0a00*/  FCHK P0, R7, R3 ;  /* 0x0000000307007302 */ /* 0x000e620000000000 */
[----:B0-----:R-:W-:-:S04]  /*0a10*/  FFMA R9, R0, -R3, 1 ;  /* 0x3f80000000097423 */ /* 0x001fc80000000803 */
[----:B------:R-:W-:-:S04]  /*0a20*/  FFMA R0, R0, R9, R0 ;  /* 0x0000000900007223 */ /* 0x000fc80000000000 */
[----:B------:R-:W-:-:S04]  /*0a30*/  FFMA R2, R0, R7, RZ ;  /* 0x0000000700027223 */ /* 0x000fc800000000ff */
[----:B------:R-:W-:-:S04]  /*0a40*/  FFMA R9, R2, -R3, R7 ;  /* 0x8000000302097223 */ /* 0x000fc80000000007 */
[----:B------:R-:W-:Y:S01]  /*0a50*/  FFMA R9, R0, R9, R2 ;  /* 0x0000000900097223 */ /* 0x000fe20000000002 */
[----:B-1----:R-:W-:Y:S06]  /*0a60*/  @!P0 BRA `(.L_x_14) ;  /* 0x0000000000108947 */ /* 0x002fec0003800000 */
[----:B------:R-:W-:Y:S01]  /*0a70*/  IMAD.MOV.U32 R0, RZ, RZ, R7 ;  /* 0x000000ffff007224 */ /* 0x000fe200078e0007 */
[----:B------:R-:W-:-:S07]  /*0a80*/  MOV R2, 0xaa0 ;  /* 0x00000aa000027802 */ /* 0x000fce0000000f00 */
[----:B------:R-:W-:Y:S05]  /*0a90*/  CALL.REL.NOINC `($__internal_0_$__cuda_sm3x_div_rn_noftz_f32_slowpath) ;  /* 0x0000000000207944 */ /* 0x000fea0003c00000 */
[----:B------:R-:W-:-:S07]  /*0aa0*/  MOV R9, R0 ;  /* 0x0000000000097202 */ /* 0x000fce0000000f00 */
.L_x_14:
[----:B------:R-:W-:Y:S05]  /*0ab0*/  BSYNC.RECONVERGENT B0 ;  /* 0x0000000000007941 */ /* 0x000fea0003800200 */
.L_x_13:
[----:B------:R-:W0:Y:S01]  /*0ac0*/  LDC.64 R2, c[0x0][0x3a0] ;  /* 0x0000e800ff027b82 */ /* 0x000e220000000a00 */
[----:B------:R-:W1:Y:S02]  /*0ad0*/  LDCU UR6, c[0x0][0x398] ;  /* 0x00007300ff0677ac */ /* 0x000e640008000800 */
[----:B-1----:R-:W-:-:S04]  /*0ae0*/  IMAD R5, R4, UR6, R5 ;  /* 0x0000000604057c24 */ /* 0x002fc8000f8e0205 */
[----:B0-----:R-:W-:-:S05]  /*0af0*/  IMAD.WIDE R2, R5, 0x4, R2 ;  /* 0x0000000405027825 */ /* 0x001fca00078e0202 */
[----:B------:R-:W-:Y:S01]  /*0b00*/  STG.E desc[UR4][R2.64], R9 ;  /* 0x0000000902007986 */ /* 0x000fe2000c101904 */
[----:B------:R-:W-:Y:S05]  /*0b10*/  EXIT ;  /* 0x000000000000794d */ /* 0x000fea0003800000 */
        .weak           $__internal_0_$__cuda_sm3x_div_rn_noftz_f32_slowpath
        .type           $__internal_0_$__cuda_sm3x_div_rn_noftz_f32_slowpath,@function
        .size           $__internal_0_$__cuda_sm3x_div_rn_noftz_f32_slowpath,(.L_x_48 - $__internal_0_$__cuda_sm3x_div_rn_noftz_f32_slowpath)
$__internal_0_$__cuda_sm3x_div_rn_noftz_f32_slowpath:
[----:B------:R-:W-:Y:S01]  /*0b20*/  SHF.R.U32.HI R7, RZ, 0x17, R3 ;  /* 0x00000017ff077819 */ /* 0x000fe20000011603 */
[----:B------:R-:W-:Y:S01]  /*0b30*/  BSSY.RECONVERGENT B1, `(.L_x_15) ;  /* 0x0000062000017945 */ /* 0x000fe20003800200 */
[----:B------:R-:W-:Y:S02]  /*0b40*/  SHF.R.U32.HI R6, RZ, 0x17, R0 ;  /* 0x00000017ff067819 */ /* 0x000fe40000011600 */
[----:B------:R-:W-:Y:S02]  /*0b50*/  LOP3.LUT R12, R7, 0xff, RZ, 0xc0, !PT ;  /* 0x000000ff070c7812 */ /* 0x000fe400078ec0ff */
[----:B------:R-:W-:-:S03]  /*0b60*/  LOP3.LUT R10, R6, 0xff, RZ, 0xc0, !PT ;  /* 0x000000ff060a7812 */ /* 0x000fc600078ec0ff */
[----:B------:R-:W-:Y:S01]  /*0b70*/  VIADD R8, R12, 0xffffffff ;  /* 0xffffffff0c087836 */ /* 0x000fe20000000000 */
[----:B------:R-:W-:-:S04]  /*0b80*/  IADD3 R7, PT, PT, R10, -0x1, RZ ;  /* 0xffffffff0a077810 */ /* 0x000fc80007ffe0ff */
[----:B------:R-:W-:-:S04]  /*0b90*/  ISETP.GT.U32.AND P0, PT, R8, 0xfd, PT ;  /* 0x000000fd0800780c */ /* 0x000fc80003f04070 */
[----:B------:R-:W-:-:S13]  /*0ba0*/  ISETP.GT.U32.OR P0, PT, R7, 0xfd, P0 ;  /* 0x000000fd0700780c */ /* 0x000fda0000704470 */
[----:B------:R-:W-:Y:S01]  /*0bb0*/  @!P0 IMAD.MOV.U32 R6, RZ, RZ, RZ ;  /* 0x000000ffff068224 */ /* 0x000fe200078e00ff */
[----:B------:R-:W-:Y:S06]  /*0bc0*/  @!P0 BRA `(.L_x_16) ;  /* 0x00000000005c8947 */ /* 0x000fec0003800000 */
[----:B------:R-:W-:Y:S02]  /*0bd0*/  FSETP.GTU.FTZ.AND P0, PT, |R0|, +INF , PT ;  /* 0x7f8000000000780b */ /* 0x000fe40003f1c200 */
[----:B------:R-:W-:-:S04]  /*0be0*/  FSETP.GTU.FTZ.AND P1, PT, |R3|, +INF , PT ;  /* 0x7f8000000300780b */ /* 0x000fc80003f3c200 */
[----:B------:R-:W-:-:S13]  /*0bf0*/  PLOP3.LUT P0, PT, P0, P1, PT, 0xf8, 0x8f ;  /* 0x00000000008f781c */ /* 0x000fda0000703f70 */
[----:B------:R-:W-:Y:S05]  /*0c00*/  @P0 BRA `(.L_x_17) ;  /* 0x00000004004c0947 */ /* 0x000fea0003800000 */
[----:B------:R-:W-:-:S13]  /*0c10*/  LOP3.LUT P0, RZ, R3, 0x7fffffff, R0, 0xc8, !PT ;  /* 0x7fffffff03ff7812 */ /* 0x000fda000780c800 */
[----:B------:R-:W-:Y:S05]  /*0c20*/  @!P0 BRA `(.L_x_18) ;  /* 0x00000004003c8947 */ /* 0x000fea0003800000 */
[C---:B------:R-:W-:Y:S02]  /*0c30*/  FSETP.NEU.FTZ.AND P1, PT, |R0|.reuse, +INF , PT ;  /* 0x7f8000000000780b */ /* 0x040fe40003f3d200 */
[----:B------:R-:W-:Y:S02]  /*0c40*/  FSETP.NEU.FTZ.AND P2, PT, |R3|, +INF , PT ;  /* 0x7f8000000300780b */ /* 0x000fe40003f5d200 */
[----:B------:R-:W-:-:S11]  /*0c50*/  FSETP.NEU.FTZ.AND P0, PT, |R0|, +INF , PT ;  /* 0x7f8000000000780b */ /* 0x000fd60003f1d200 */
[----:B------:R-:W-:Y:S05]  /*0c60*/  @!P2 BRA !P1, `(.L_x_18) ;  /* 0x00000004002ca947 */ /* 0x000fea0004800000 */
[----:B------:R-:W-:-:S04]  /*0c70*/  LOP3.LUT P1, RZ, R0, 0x7fffffff, RZ, 0xc0, !PT ;  /* 0x7fffffff00ff7812 */ /* 0x000fc8000782c0ff */
[----:B------:R-:W-:-:S13]  /*0c80*/  PLOP3.LUT P1, PT, P2, P1, PT, 0x2f, 0xf2 ;  /* 0x0000000000f2781c */ /* 0x000fda0001722577 */
[----:B------:R-:W-:Y:S05]  /*0c90*/  @P1 BRA `(.L_x_19) ;  /* 0x0000000400181947 */ /* 0x000fea0003800000 */
[----:B------:R-:W-:-:S04]  /*0ca0*/  LOP3.LUT P1, RZ, R3, 0x7fffffff, RZ, 0xc0, !PT ;  /* 0x7fffffff03ff7812 */ /* 0x000fc8000782c0ff */
[----:B------:R-:W-:-:S13]  /*0cb0*/  PLOP3.LUT P0, PT, P0, P1, PT, 0x2f, 0xf2 ;  /* 0x0000000000f2781c */ /* 0x000fda0000702577 */
[----:B------:R-:W-:Y:S05]  /*0cc0*/  @P0 BRA `(.L_x_20) ;  /* 0x0000000400000947 */ /* 0x000fea0003800000 */
[----:B------:R-:W-:Y:S02]  /*0cd0*/  ISETP.GE.AND P0, PT, R7, RZ, PT ;  /* 0x000000ff0700720c */ /* 0x000fe40003f06270 */
[----:B------:R-:W-:-:S11]  /*0ce0*/  ISETP.GE.AND P1, PT, R8, RZ, PT ;  /* 0x000000ff0800720c */ /* 0x000fd60003f26270 */
[----:B------:R-:W-:Y:S01]  /*0cf0*/  @P0 MOV R6, RZ ;  /* 0x000000ff00060202 */ /* 0x000fe20000000f00 */
[----:B------:R-:W-:Y:S02]  /*0d00*/  @!P0 IMAD.MOV.U32 R6, RZ, RZ, -0x40 ;  /* 0xffffffc0ff068424 */ /* 0x000fe400078e00ff */
[----:B------:R-:W-:Y:S01]  /*0d10*/  @!P0 FFMA R0, R0, 1.84467440737095516160e+19, RZ ;  /* 0x5f80000000008823 */ /* 0x000fe200000000ff */
[----:B------:R-:W-:Y:S02]  /*0d20*/  @!P1 FFMA R3, R3, 1.84467440737095516160e+19, RZ ;  /* 0x5f80000003039823 */ /* 0x000fe400000000ff */
[----:B------:R-:W-:-:S07]  /*0d30*/  @!P1 IADD3 R6, PT, PT, R6, 0x40, RZ ;  /* 0x0000004006069810 */ /* 0x000fce0007ffe0ff */
.L_x_16:
[----:B------:R-:W-:Y:S01]  /*0d40*/  LEA R8, R12, 0xc0800000, 0x17 ;  /* 0xc08000000c087811 */ /* 0x000fe200078eb8ff */
[----:B------:R-:W-:Y:S04]  /*0d50*/  BSSY.RECONVERGENT B2, `(.L_x_21) ;  /* 0x0000036000027945 */ /* 0x000fe80003800200 */
[----:B------:R-:W-:Y:S01]  /*0d60*/  IMAD.IADD R8, R3, 0x1, -R8 ;  /* 0x0000000103087824 */ /* 0x000fe200078e0a08 */
[----:B------:R-:W-:-:S03]  /*0d70*/  IADD3 R3, PT, PT, R10, -0x7f, RZ ;  /* 0xffffff810a037810 */ /* 0x000fc60007ffe0ff */
[----:B------:R-:W0:Y:S01]  /*0d80*/  MUFU.RCP R7, R8 ;  /* 0x0000000800077308 */ /* 0x000e220000001000 */
[----:B------:R-:W-:Y:S01]  /*0d90*/  FADD.FTZ R9, -R8, -RZ ;  /* 0x800000ff08097221 */ /* 0x000fe20000010100 */
[----:B------:R-:W-:-:S03]  /*0da0*/  IMAD R0, R3, -0x800000, R0 ;  /* 0xff80000003007824 */ /* 0x000fc600078e0200 */
[----:B0-----:R-:W-:-:S04]  /*0db0*/  FFMA R10, R7, R9, 1 ;  /* 0x3f800000070a7423 */ /* 0x001fc80000000009 */
[----:B------:R-:W-:-:S04]  /*0dc0*/  FFMA R14, R7, R10, R7 ;  /* 0x0000000a070e7223 */ /* 0x000fc80000000007 */
[----:B------:R-:W-:-:S04]  /*0dd0*/  FFMA R7, R0, R14, RZ ;  /* 0x0000000e00077223 */ /* 0x000fc800000000ff */
[----:B------:R-:W-:-:S04]  /*0de0*/  FFMA R10, R9, R7, R0 ;  /* 0x00000007090a7223 */ /* 0x000fc80000000000 */
[----:B------:R-:W-:Y:S01]  /*0df0*/  FFMA R11, R14, R10, R7 ;  /* 0x0000000a0e0b7223 */ /* 0x000fe20000000007 */
[----:B------:R-:W-:-:S03]  /*0e00*/  IADD3 R7, PT, PT, R3, 0x7f, -R12 ;  /* 0x0000007f03077810 */ /* 0x000fc60007ffe80c */
[----:B------:R-:W-:Y:S02]  /*0e10*/  FFMA R10, R9, R11, R0 ;  /* 0x0000000b090a7223 */ /* 0x000fe40000000000 */
[----:B------:R-:W-:Y:S02]  /*0e20*/  IMAD.IADD R7, R7, 0x1, R6 ;  /* 0x0000000107077824 */ /* 0x000fe400078e0206 */
[----:B------:R-:W-:-:S05]  /*0e30*/  FFMA R0, R14, R10, R11 ;  /* 0x0000000a0e007223 */ /* 0x000fca000000000b */
[----:B------:R-:W-:-:S04]  /*0e40*/  SHF.R.U32.HI R3, RZ, 0x17, R0 ;  /* 0x00000017ff037819 */ /* 0x000fc80000011600 */
[----:B------:R-:W-:-:S04]  /*0e50*/  LOP3.LUT R3, R3, 0xff, RZ, 0xc0, !PT ;  /* 0x000000ff03037812 */ /* 0x000fc800078ec0ff */
[----:B------:R-:W-:-:S05]  /*0e60*/  IADD3 R9, PT, PT, R3, R7, RZ ;  /* 0x0000000703097210 */ /* 0x000fca0007ffe0ff */
[----:B------:R-:W-:-:S05]  /*0e70*/  VIADD R3, R9, 0xffffffff ;  /* 0xffffffff09037836 */ /* 0x000fca0000000000 */
[----:B------:R-:W-:-:S13]  /*0e80*/  ISETP.GE.U32.AND P0, PT, R3, 0xfe, PT ;  /* 0x000000fe0300780c */ /* 0x000fda0003f06070 */
[----:B------:R-:W-:Y:S05]  /*0e90*/  @!P0 BRA `(.L_x_22) ;  /* 0x0000000000808947 */ /* 0x000fea0003800000 */
[----:B------:R-:W-:-:S13]  /*0ea0*/  ISETP.GT.AND P0, PT, R9, 0xfe, PT ;  /* 0x000000fe0900780c */ /* 0x000fda0003f04270 */
[----:B------:R-:W-:Y:S05]  /*0eb0*/  @P0 BRA `(.L_x_23) ;  /* 0x00000000006c0947 */ /* 0x000fea0003800000 */
[----:B------:R-:W-:-:S13]  /*0ec0*/  ISETP.GE.AND P0, PT, R9, 0x1, PT ;  /* 0x000000010900780c */ /* 0x000fda0003f06270 */
[----:B------:R-:W-:Y:S05]  /*0ed0*/  @P0 BRA `(.L_x_24) ;  /* 0x0000000000740947 */ /* 0x000fea0003800000 */
[----:B------:R-:W-:Y:S02]  /*0ee0*/  ISETP.GE.AND P0, PT, R9, -0x18, PT ;  /* 0xffffffe80900780c */ /* 0x000fe40003f06270 */
[----:B------:R-:W-:-:S11]  /*0ef0*/  LOP3.LUT R0, R0, 0x80000000, RZ, 0xc0, !PT ;  /* 0x8000000000007812 */ /* 0x000fd600078ec0ff */
[----:B------:R-:W-:Y:S05]  /*0f00*/  @!P0 BRA `(.L_x_24) ;  /* 0x0000000000688947 */ /* 0x000fea0003800000 */
[CCC-:B------:R-:W-:Y:S01]  /*0f10*/  FFMA.RZ R3, R14.reuse, R10.reuse, R11.reuse ;  /* 0x0000000a0e037223 */ /* 0x1c0fe2000000c00b */
[C---:B------:R-:W-:Y:S01]  /*0f20*/  IADD3 R8, PT, PT, R9.reuse, 0x20, RZ ;  /* 0x0000002009087810 */ /* 0x040fe20007ffe0ff */
[CCC-:B------:R-:W-:Y:S01]  /*0f30*/  FFMA.RM R6, R14.reuse, R10.reuse, R11.reuse ;  /* 0x0000000a0e067223 */ /* 0x1c0fe2000000400b */
[----:B------:R-:W-:Y:S02]  /*0f40*/  ISETP.NE.AND P2, PT, R9, RZ, PT ;  /* 0x000000ff0900720c */ /* 0x000fe40003f45270 */
[----:B------:R-:W-:Y:S01]  /*0f50*/  LOP3.LUT R7, R3, 0x7fffff, RZ, 0xc0, !PT ;  /* 0x007fffff03077812 */ /* 0x000fe200078ec0ff */
[----:B------:R-:W-:Y:S01]  /*0f60*/  FFMA.RP R3, R14, R10, R11 ;  /* 0x0000000a0e037223 */ /* 0x000fe2000000800b */
[----:B------:R-:W-:Y:S01]  /*0f70*/  ISETP.NE.AND P1, PT, R9, RZ, PT ;  /* 0x000000ff0900720c */ /* 0x000fe20003f25270 */
[----:B------:R-:W-:Y:S01]  /*0f80*/  IMAD.MOV R9, RZ, RZ, -R9 ;  /* 0x000000ffff097224 */ /* 0x000fe200078e0a09 */
[----:B------:R-:W-:Y:S02]  /*0f90*/  LOP3.LUT R7, R7, 0x800000, RZ, 0xfc, !PT ;  /* 0x0080000007077812 */ /* 0x000fe400078efcff */
[----:B------:R-:W-:-:S02]  /*0fa0*/  FSETP.NEU.FTZ.AND P0, PT, R3, R6, PT ;  /* 0x000000060300720b */ /* 0x000fc40003f1d000 */
[----:B------:R-:W-:Y:S02]  /*0fb0*/  SHF.L.U32 R8, R7, R8, RZ ;  /* 0x0000000807087219 */ /* 0x000fe400000006ff */
[----:B------:R-:W-:Y:S02]  /*0fc0*/  SEL R6, R9, RZ, P2 ;  /* 0x000000ff09067207 */ /* 0x000fe40001000000 */
[----:B------:R-:W-:Y:S02]  /*0fd0*/  ISETP.NE.AND P1, PT, R8, RZ, P1 ;  /* 0x000000ff0800720c */ /* 0x000fe40000f25270 */
[----:B------:R-:W-:Y:S02]  /*0fe0*/  SHF.R.U32.HI R6, RZ, R6, R7 ;  /* 0x00000006ff067219 */ /* 0x000fe40000011607 */
[----:B------:R-:W-:Y:S02]  /*0ff0*/  PLOP3.LUT P0, PT, P0, P1, PT, 0xf8, 0x8f ;  /* 0x00000000008f781c */ /* 0x000fe40000703f70 */
[----:B------:R-:W-:-:S02]  /*1000*/  SHF.R.U32.HI R8, RZ, 0x1, R6 ;  /* 0x00000001ff087819 */ /* 0x000fc40000011606 */
[----:B------:R-:W-:-:S04]  /*1010*/  SEL R3, RZ, 0x1, !P0 ;  /* 0x00000001ff037807 */ /* 0x000fc80004000000 */
[----:B------:R-:W-:-:S04]  /*1020*/  LOP3.LUT R3, R3, 0x1, R8, 0xf8, !PT ;  /* 0x0000000103037812 */ /* 0x000fc800078ef808 */
[----:B------:R-:W-:-:S04]  /*1030*/  LOP3.LUT R3, R3, R6, RZ, 0xc0, !PT ;  /* 0x0000000603037212 */ /* 0x000fc800078ec0ff */
[----:B------:R-:W-:-:S04]  /*1040*/  IADD3 R3, PT, PT, R8, R3, RZ ;  /* 0x0000000308037210 */ /* 0x000fc80007ffe0ff */
[----:B------:R-:W-:Y:S01]  /*1050*/  LOP3.LUT R0, R3, R0, RZ, 0xfc, !PT ;  /* 0x0000000003007212 */ /* 0x000fe200078efcff */
[----:B------:R-:W-:Y:S06]  /*1060*/  BRA `(.L_x_24) ;  /* 0x0000000000107947 */ /* 0x000fec0003800000 */
.L_x_23:
[----:B------:R-:W-:-:S04]  /*1070*/  LOP3.LUT R0, R0, 0x80000000, RZ, 0xc0, !PT ;  /* 0x8000000000007812 */ /* 0x000fc800078ec0ff */
[----:B------:R-:W-:Y:S01]  /*1080*/  LOP3.LUT R0, R0, 0x7f800000, RZ, 0xfc, !PT ;  /* 0x7f80000000007812 */ /* 0x000fe200078efcff */
[----:B------:R-:W-:Y:S06]  /*1090*/  BRA `(.L_x_24) ;  /* 0x0000000000047947 */ /* 0x000fec0003800000 */
.L_x_22:
[----:B------:R-:W-:-:S07]  /*10a0*/  IMAD R0, R7, 0x800000, R0 ;  /* 0x0080000007007824 */ /* 0x000fce00078e0200 */
.L_x_24:
[----:B------:R-:W-:Y:S05]  /*10b0*/  BSYNC.RECONVERGENT B2 ;  /* 0x0000000000027941 */ /* 0x000fea0003800200 */
.L_x_21:
[----:B------:R-:W-:Y:S05]  /*10c0*/  BRA `(.L_x_25) ;  /* 0x0000000000207947 */ /* 0x000fea0003800000 */
.L_x_20:
[----:B------:R-:W-:-:S04]  /*10d0*/  LOP3.LUT R0, R3, 0x80000000, R0, 0x48, !PT ;  /* 0x8000000003007812 */ /* 0x000fc800078e4800 */
[----:B------:R-:W-:Y:S01]  /*10e0*/  LOP3.LUT R0, R0, 0x7f800000, RZ, 0xfc, !PT ;  /* 0x7f80000000007812 */ /* 0x000fe200078efcff */
[----:B------:R-:W-:Y:S06]  /*10f0*/  BRA `(.L_x_25) ;  /* 0x0000000000147947 */ /* 0x000fec0003800000 */
.L_x_19:
[----:B------:R-:W-:Y:S01]  /*1100*/  LOP3.LUT R0, R3, 0x80000000, R0, 0x48, !PT ;  /* 0x8000000003007812 */ /* 0x000fe200078e4800 */
[----:B------:R-:W-:Y:S06]  /*1110*/  BRA `(.L_x_25) ;  /* 0x00000000000c7947 */ /* 0x000fec0003800000 */
.L_x_18:
[----:B------:R-:W0:Y:S01]  /*1120*/  MUFU.RSQ R0, -QNAN ;  /* 0xffc0000000007908 */ /* 0x000e220000001400 */
[----:B------:R-:W-:Y:S05]  /*1130*/  BRA `(.L_x_25) ;  /* 0x0000000000047947 */ /* 0x000fea0003800000 */
.L_x_17:
[----:B------:R-:W-:-:S07]  /*1140*/  FADD.FTZ R0, R0, R3 ;  /* 0x0000000300007221 */ /* 0x000fce0000010000 */
.L_x_25:
[----:B------:R-:W-:Y:S05]  /*1150*/  BSYNC.RECONVERGENT B1 ;  /* 0x0000000000017941 */ /* 0x000fea0003800200 */
.L_x_15:
[----:B------:R-:W-:-:S04]  /*1160*/  HFMA2 R3, -RZ, RZ, 0, 0 ;  /* 0x00000000ff037431 */ /* 0x000fc800000001ff */
[----:B0-----:R-:W-:Y:S05]  /*1170*/  RET.REL.NODEC R2 `(_Z15avgpooling_cuda6MatrixiS_) ;  /* 0xffffffec02a07950 */ /* 0x001fea0003c3ffff */
.L_x_26:
[----:B------:R-:W-:-:S00]  /*1180*/  BRA `(.L_x_26) ;  /* 0xfffffffc00fc7947 */ /* 0x000fc0000383ffff */
[----:B------:R-:W-:-:S00]  /*1190*/  NOP ;  /* 0x0000000000007918 */ /* 0x000fc00000000000 */
        /* <DEDUP_REMOVED lines=14> */
.L_x_48:


//--------------------- .text._Z15maxpooling_cuda6MatrixiS_ --------------------------
	.section	.text._Z15maxpooling_cuda6MatrixiS_,"ax",@progbits
	.align	128
        .global         _Z15maxpooling_cuda6MatrixiS_
        .type           _Z15maxpooling_cuda6MatrixiS_,@function
        .size           _Z15maxpooling_cuda6MatrixiS_,(.L_x_50 - _Z15maxpooling_cuda6MatrixiS_)
        .other          _Z15maxpooling_cuda6MatrixiS_,@"STO_CUDA_ENTRY STV_DEFAULT"
_Z15maxpooling_cuda6MatrixiS_:
.text._Z15maxpooling_cuda6MatrixiS_:
        /* <DEDUP_REMOVED lines=15> */
[----:B------:R-:W2:Y:S06]  /*00f0*/  LDCU.64 UR4, c[0x0][0x358] ;  /* 0x00006b00ff0477ac */ /* 0x000eac0008000a00 */
[----:B------:R-:W3:Y:S01]  /*0100*/  LDC.64 R14, c[0x0][0x388] ;  /* 0x0000e200ff0e7b82 */ /* 0x000ee20000000a00 */
[----:B0-----:R-:W-:-:S04]  /*0110*/  IMAD R3, R0, R8, R7 ;  /* 0x0000000800037224 */ /* 0x001fc800078e0207 */
[----:B-1----:R-:W-:-:S04]  /*0120*/  IMAD R3, R3, UR6, RZ ;  /* 0x0000000603037c24 */ /* 0x002fc8000f8e02ff */
[----:B---3--:R-:W-:-:S06]  /*0130*/  IMAD.WIDE R14, R3, 0x4, R14 ;  /* 0x00000004030e7825 */ /* 0x008fcc00078e020e */
[----:B--2---:R0:W5:Y:S01]  /*0140*/  LDG.E R14, desc[UR4][R14.64] ;  /* 0x000000040e0e7981 */ /* 0x004162000c1e1900 */
[----:B------:R-:W-:Y:S01]  /*0150*/  IMAD R10, R0, UR6, RZ ;  /* 0x00000006000a7c24 */ /* 0x000fe2000f8e02ff */
[----:B------:R-:W-:Y:S04]  /*0160*/  BSSY.RECONVERGENT B1, `(.L_x_27) ;  /* 0x0000077000017945 */ /* 0x000fe80003800200 */
[----:B------:R-:W-:Y:S01]  /*0170*/  VIADDMNMX R6, R10, UR6, R9, PT ;  /* 0x000000060a067c46 */ /* 0x000fe2000b800109 */
[----:B------:R-:W-:-:S03]  /*0180*/  IMAD R9, R7, UR6, RZ ;  /* 0x0000000607097c24 */ /* 0x000fc6000f8e02ff */
[----:B------:R-:W-:Y:S02]  /*0190*/  ISETP.GE.AND P0, PT, R10, R6, PT ;  /* 0x000000060a00720c */ /* 0x000fe40003f06270 */
[----:B------:R-:W-:-:S11]  /*01a0*/  VIADDMNMX R8, R9, UR6, R8, PT ;  /* 0x0000000609087c46 */ /* 0x000fd6000b800108 */
[----:B0-----:R-:W-:Y:S05]  /*01b0*/  @P0 BRA `(.L_x_28) ;  /* 0x0000000400c40947 */ /* 0x001fea0003800000 */
[----:B------:R-:W0:Y:S01]  /*01c0*/  LDC.64 R2, c[0x0][0x388] ;  /* 0x0000e200ff027b82 */ /* 0x000e220000000a00 */
[----:B------:R-:W-:Y:S02]  /*01d0*/  IMAD.IADD R11, R8, 0x1, -R9 ;  /* 0x00000001080b7824 */ /* 0x000fe400078e0a09 */
[----:B------:R-:W-:-:S03]  /*01e0*/  IMAD.IADD R12, R9, 0x1, -R8 ;  /* 0x00000001090c7824 */ /* 0x000fc600078e0a08 */
[C---:B------:R-:W-:Y:S02]  /*01f0*/  LOP3.LUT R22, R11.reuse, 0xf, RZ, 0xc0, !PT ;  /* 0x0000000f0b167812 */ /* 0x040fe400078ec0ff */
[C---:B------:R-:W-:Y:S02]  /*0200*/  LOP3.LUT R23, R11.reuse, 0x7, RZ, 0xc0, !PT ;  /* 0x000000070b177812 */ /* 0x040fe400078ec0ff */
[----:B------:R-:W-:Y:S01]  /*0210*/  ISETP.GT.U32.AND P2, PT, R12, -0x10, PT ;  /* 0xfffffff00c00780c */ /* 0x000fe20003f44070 */
[----:B------:R-:W-:Y:S01]  /*0220*/  VIADD R4, R22, 0xffffffff ;  /* 0xffffffff16047836 */ /* 0x000fe20000000000 */
[----:B------:R-:W-:Y:S01]  /*0230*/  LOP3.LUT R12, R11, 0xfffffff0, RZ, 0xc0, !PT ;  /* 0xfffffff00b0c7812 */ /* 0x000fe200078ec0ff */
[----:B------:R-:W-:Y:S01]  /*0240*/  VIADD R5, R23, 0xffffffff ;  /* 0xffffffff17057836 */ /* 0x000fe20000000000 */
[----:B------:R-:W-:Y:S02]  /*0250*/  LOP3.LUT R11, R11, 0x3, RZ, 0xc0, !PT ;  /* 0x000000030b0b7812 */ /* 0x000fe400078ec0ff */
[----:B------:R-:W-:Y:S01]  /*0260*/  ISETP.GE.U32.AND P1, PT, R4, 0x7, PT ;  /* 0x000000070400780c */ /* 0x000fe20003f26070 */
[----:B------:R-:W-:Y:S01]  /*0270*/  IMAD.MOV R12, RZ, RZ, -R12 ;  /* 0x000000ffff0c7224 */ /* 0x000fe200078e0a0c */
[----:B------:R-:W-:-:S02]  /*0280*/  ISETP.GE.U32.AND P0, PT, R5, 0x3, PT ;  /* 0x000000030500780c */ /* 0x000fc40003f06070 */
[----:B0-----:R-:W-:-:S05]  /*0290*/  IADD3 R2, P3, PT, R2, 0x20, RZ ;  /* 0x0000002002027810 */ /* 0x001fca0007f7e0ff */
[----:B------:R-:W-:-:S08]  /*02a0*/  IMAD.X R3, RZ, RZ, R3, P3 ;  /* 0x000000ffff037224 */ /* 0x000fd000018e0603 */
.L_x_38:
[----:B------:R-:W-:Y:S01]  /*02b0*/  ISETP.GE.AND P3, PT, R9, R8, PT ;  /* 0x000000080900720c */ /* 0x000fe20003f66270 */
[----:B------:R-:W-:-:S12]  /*02c0*/  BSSY.RECONVERGENT B0, `(.L_x_29) ;  /* 0x000005d000007945 */ /* 0x000fd80003800200 */
[----:B------:R-:W-:Y:S05]  /*02d0*/  @P3 BRA `(.L_x_30) ;  /* 0x00000004006c3947 */ /* 0x000fea0003800000 */
[----:B------:R-:W-:Y:S01]  /*02e0*/  BSSY.RECONVERGENT B2, `(.L_x_31) ;  /* 0x0000026000027945 */ /* 0x000fe20003800200 */
[----:B------:R-:W-:Y:S01]  /*02f0*/  ISETP.NE.AND P4, PT, R22, RZ, PT ;  /* 0x000000ff1600720c */ /* 0x000fe20003f85270 */
[----:B------:R-:W-:Y:S02]  /*0300*/  IMAD.MOV.U32 R13, RZ, RZ, R9 ;  /* 0x000000ffff0d7224 */ /* 0x000fe400078e0009 */
[----:B------:R-:W-:Y:S10]  /*0310*/  @P2 BRA `(.L_x_32) ;  /* 0x0000000000882947 */ /* 0x000ff40003800000 */
[----:B------:R-:W0:Y:S01]  /*0320*/  LDCU UR6, c[0x0][0x380] ;  /* 0x00007000ff0677ac */ /* 0x000e220008000800 */
[----:B------:R-:W-:Y:S02]  /*0330*/  IMAD.MOV.U32 R16, RZ, RZ, R12 ;  /* 0x000000ffff107224 */ /* 0x000fe400078e000c */
[--C-:B------:R-:W-:Y:S02]  /*0340*/  IMAD.MOV.U32 R13, RZ, RZ, R9.reuse ;  /* 0x000000ffff0d7224 */ /* 0x100fe400078e0009 */
[----:B0-----:R-:W-:-:S07]  /*0350*/  IMAD R15, R10, UR6, R9 ;  /* 0x000000060a0f7c24 */ /* 0x001fce000f8e0209 */
.L_x_33:
[----:B------:R-:W-:-:S05]  /*0360*/  IMAD.WIDE R4, R15, 0x4, R2 ;  /* 0x000000040f047825 */ /* 0x000fca00078e0202 */
[----:B------:R-:W2:Y:S04]  /*0370*/  LDG.E R21, desc[UR4][R4.64+-0x20] ;  /* 0xffffe00404157981 */ /* 0x000ea8000c1e1900 */
[----:B------:R-:W2:Y:S04]  /*0380*/  LDG.E R24, desc[UR4][R4.64+-0x1c] ;  /* 0xffffe40404187981 */ /* 0x000ea8000c1e1900 */
[----:B------:R-:W3:Y:S04]  /*0390*/  LDG.E R26, desc[UR4][R4.64+-0x18] ;  /* 0xffffe804041a7981 */ /* 0x000ee8000c1e1900 */
[----:B------:R-:W3:Y:S04]  /*03a0*/  LDG.E R25, desc[UR4][R4.64+-0x14] ;  /* 0xffffec0404197981 */ /* 0x000ee8000c1e1900 */
[----:B------:R-:W4:Y:S04]  /*03b0*/  LDG.E R20, desc[UR4][R4.64+-0x10] ;  /* 0xfffff00404147981 */ /* 0x000f28000c1e1900 */
[----:B------:R-:W4:Y:S04]  /*03c0*/  LDG.E R19, desc[UR4][R4.64+-0xc] ;  /* 0xfffff40404137981 */ /* 0x000f28000c1e1900 */
[----:B------:R-:W4:Y:S04]  /*03d0*/  LDG.E R17, desc[UR4][R4.64+-0x8] ;  /* 0xfffff80404117981 */ /* 0x000f28000c1e1900 */
[----:B------:R-:W4:Y:S04]  /*03e0*/  LDG.E R18, desc[UR4][R4.64+-0x4] ;  /* 0xfffffc0404127981 */ /* 0x000f28000c1e1900 */
[----:B------:R-:W4:Y:S01]  /*03f0*/  LDG.E R27, desc[UR4][R4.64+0x18] ;  /* 0x00001804041b7981 */ /* 0x000f22000c1e1900 */
[----:B--2--5:R-:W-:-:S03]  /*0400*/  FMNMX3 R21, R14, R21, R24, !PT ;  /* 0x000000150e157276 */ /* 0x024fc60007800018 */
[----:B------:R-:W2:Y:S04]  /*0410*/  LDG.E R14, desc[UR4][R4.64+0x4] ;  /* 0x00000404040e7981 */ /* 0x000ea8000c1e1900 */
[----:B------:R-:W2:Y:S01]  /*0420*/  LDG.E R24, desc[UR4][R4.64+0x1c] ;  /* 0x00001c0404187981 */ /* 0x000ea2000c1e1900 */
[----:B---3--:R-:W-:-:S03]  /*0430*/  FMNMX3 R25, R21, R26, R25, !PT ;  /* 0x0000001a15197276 */ /* 0x008fc60007800019 */
[----:B------:R-:W2:Y:S01]  /*0440*/  LDG.E R21, desc[UR4][R4.64] ;  /* 0x0000000404157981 */ /* 0x000ea2000c1e1900 */
[----:B----4-:R-:W-:-:S03]  /*0450*/  FMNMX3 R25, R25, R20, R19, !PT ;  /* 0x0000001419197276 */ /* 0x010fc60007800013 */
[----:B------:R-:W3:Y:S04]  /*0460*/  LDG.E R20, desc[UR4][R4.64+0x8] ;  /* 0x0000080404147981 */ /* 0x000ee8000c1e1900 */
[----:B------:R-:W3:Y:S01]  /*0470*/  LDG.E R19, desc[UR4][R4.64+0xc] ;  /* 0x00000c0404137981 */ /* 0x000ee2000c1e1900 */
[----:B------:R-:W-:-:S03]  /*0480*/  FMNMX3 R17, R25, R17, R18, !PT ;  /* 0x0000001119117276 */ /* 0x000fc60007800012 */
[----:B------:R-:W4:Y:S04]  /*0490*/  LDG.E R25, desc[UR4][R4.64+0x10] ;  /* 0x0000100404197981 */ /* 0x000f28000c1e1900 */
[----:B------:R-:W4:Y:S01]  /*04a0*/  LDG.E R18, desc[UR4][R4.64+0x14] ;  /* 0x0000140404127981 */ /* 0x000f22000c1e1900 */
[----:B------:R-:W-:-:S05]  /*04b0*/  VIADD R16, R16, 0x10 ;  /* 0x0000001010107836 */ /* 0x000fca0000000000 */
[----:B------:R-:W-:Y:S01]  /*04c0*/  ISETP.NE.AND P3, PT, R16, RZ, PT ;  /* 0x000000ff1000720c */ /* 0x000fe20003f65270 */
[----:B------:R-:W-:Y:S02]  /*04d0*/  VIADD R13, R13, 0x10 ;  /* 0x000000100d0d7836 */ /* 0x000fe40000000000 */
[----:B------:R-:W-:Y:S01]  /*04e0*/  VIADD R15, R15, 0x10 ;  /* 0x000000100f0f7836 */ /* 0x000fe20000000000 */
[----:B--2---:R-:W-:-:S04]  /*04f0*/  FMNMX3 R14, R17, R21, R14, !PT ;  /* 0x00000015110e7276 */ /* 0x004fc8000780000e */
[----:B---3--:R-:W-:-:S04]  /*0500*/  FMNMX3 R14, R14, R20, R19, !PT ;  /* 0x000000140e0e7276 */ /* 0x008fc80007800013 */
[----:B----4-:R-:W-:-:S04]  /*0510*/  FMNMX3 R14, R14, R25, R18, !PT ;  /* 0x000000190e0e7276 */ /* 0x010fc80007800012 */
[----:B------:R-:W-:Y:S01]  /*0520*/  FMNMX3 R14, R14, R27, R24, !PT ;  /* 0x0000001b0e0e7276 */ /* 0x000fe20007800018 */
[----:B------:R-:W-:Y:S06]  /*0530*/  @P3 BRA `(.L_x_33) ;  /* 0xfffffffc00883947 */ /* 0x000fec000383ffff */
.L_x_32:
[----:B------:R-:W-:Y:S05]  /*0540*/  BSYNC.RECONVERGENT B2 ;  /* 0x0000000000027941 */ /* 0x000fea0003800200 */
.L_x_31:
        /* <DEDUP_REMOVED lines=9> */
[----:B------:R-:W2:Y:S04]  /*05e0*/  LDG.E R16, desc[UR4][R4.64+0x4] ;  /* 0x0000040404107981 */ /* 0x000ea8000c1e1900 */
[----:B------:R-:W3:Y:S04]  /*05f0*/  LDG.E R18, desc[UR4][R4.64+0x8] ;  /* 0x0000080404127981 */ /* 0x000ee8000c1e1900 */
[----:B------:R-:W3:Y:S04]  /*0600*/  LDG.E R17, desc[UR4][R4.64+0xc] ;  /* 0x00000c0404117981 */ /* 0x000ee8000c1e1900 */
[----:B------:R-:W4:Y:S04]  /*0610*/  LDG.E R20, desc[UR4][R4.64+0x10] ;  /* 0x0000100404147981 */ /* 0x000f28000c1e1900 */
[----:B------:R-:W4:Y:S04]  /*0620*/  LDG.E R19, desc[UR4][R4.64+0x14] ;  /* 0x0000140404137981 */ /* 0x000f28000c1e1900 */
[----:B------:R-:W4:Y:S04]  /*0630*/  LDG.E R24, desc[UR4][R4.64+0x18] ;  /* 0x0000180404187981 */ /* 0x000f28000c1e1900 */
[----:B------:R-:W4:Y:S01]  /*0640*/  LDG.E R21, desc[UR4][R4.64+0x1c] ;  /* 0x00001c0404157981 */ /* 0x000f22000c1e1900 */
[----:B------:R-:W-:Y:S01]  /*0650*/  VIADD R13, R13, 0x8 ;  /* 0x000000080d0d7836 */ /* 0x000fe20000000000 */
[----:B--2--5:R-:W-:-:S04]  /*0660*/  FMNMX3 R15, R14, R15, R16, !PT ;  /* 0x0000000f0e0f7276 */ /* 0x024fc80007800010 */
[----:B---3--:R-:W-:-:S04]  /*0670*/  FMNMX3 R15, R15, R18, R17, !PT ;  /* 0x000000120f0f7276 */ /* 0x008fc80007800011 */
[----:B----4-:R-:W-:-:S04]  /*0680*/  FMNMX3 R15, R15, R20, R19, !PT ;  /* 0x000000140f0f7276 */ /* 0x010fc80007800013 */
[----:B------:R-:W-:-:S07]  /*0690*/  FMNMX3 R14, R15, R24, R21, !PT ;  /* 0x000000180f0e7276 */ /* 0x000fce0007800015 */
.L_x_35:
[----:B------:R-:W-:Y:S05]  /*06a0*/  BSYNC.RECONVERGENT B2 ;  /* 0x0000000000027941 */ /* 0x000fea0003800200 */
.L_x_34:
        /* <DEDUP_REMOVED lines=11> */
[----:B------:R-:W3:Y:S01]  /*0760*/  LDG.E R18, desc[UR4][R4.64+0xc] ;  /* 0x00000c0404127981 */ /* 0x000ee2000c1e1900 */
[----:B------:R-:W-:Y:S01]  /*0770*/  VIADD R13, R13, 0x4 ;  /* 0x000000040d0d7836 */ /* 0x000fe20000000000 */
[----:B--2--5:R-:W-:-:S04]  /*0780*/  FMNMX3 R14, R14, R15, R16, !PT ;  /* 0x0000000f0e0e7276 */ /* 0x024fc80007800010 */
[----:B---3--:R-:W-:-:S07]  /*0790*/  FMNMX3 R14, R14, R17, R18, !PT ;  /* 0x000000110e0e7276 */ /* 0x008fce0007800012 */
.L_x_37:
[----:B------:R-:W-:Y:S05]  /*07a0*/  BSYNC.RECONVERGENT B2 ;  /* 0x0000000000027941 */ /* 0x000fea0003800200 */
.L_x_36:
[----:B------:R-:W-:Y:S05]  /*07b0*/  @!P3 BRA `(.L_x_30) ;  /* 0x000000000034b947 */ /* 0x000fea0003800000 */
[----:B------:R-:W0:Y:S01]  /*07c0*/  LDC.64 R4, c[0x0][0x388] ;  /* 0x0000e200ff047b82 */ /* 0x000e220000000a00 */
[----:B------:R-:W1:Y:S02]  /*07d0*/  LDCU UR6, c[0x0][0x380] ;  /* 0x00007000ff0677ac */ /* 0x000e640008000800 */
[----:B-1----:R-:W-:-:S04]  /*07e0*/  IMAD R13, R10, UR6, R13 ;  /* 0x000000060a0d7c24 */ /* 0x002fc8000f8e020d */
[----:B0-----:R-:W-:-:S05]  /*07f0*/  IMAD.WIDE R4, R13, 0x4, R4 ;  /* 0x000000040d047825 */ /* 0x001fca00078e0204 */
[----:B------:R-:W2:Y:S01]  /*0800*/  LDG.E R13, desc[UR4][R4.64] ;  /* 0x00000004040d7981 */ /* 0x000ea2000c1e1900 */
[----:B------:R-:W-:Y:S02]  /*0810*/  ISETP.NE.AND P3, PT, R11, 0x1, PT ;  /* 0x000000010b00780c */ /* 0x000fe40003f65270 */
[----:B--2--5:R-:W-:-:S11]  /*0820*/  FMNMX R14, R14, R13, !PT ;  /* 0x0000000d0e0e7209 */ /* 0x024fd60007800000 */
[----:B------:R-:W-:Y:S05]  /*0830*/  @!P3 BRA `(.L_x_30) ;  /* 0x000000000014b947 */ /* 0x000fea0003800000 */
[----:B------:R-:W-:Y:S01]  /*0840*/  ISETP.NE.AND P3, PT, R11, 0x2, PT ;  /* 0x000000020b00780c */ /* 0x000fe20003f65270 */
[----:B------:R-:W2:-:S12]  /*0850*/  LDG.E R13, desc[UR4][R4.64+0x4] ;  /* 0x00000404040d7981 */ /* 0x000e98000c1e1900 */
[----:B------:R-:W3:Y:S01]  /*0860*/  @P3 LDG.E R15, desc[UR4][R4.64+0x8] ;  /* 0x00000804040f3981 */ /* 0x000ee2000c1e1900 */
[----:B--2---:R-:W-:-:S04]  /*0870*/  FMNMX R14, R14, R13, !PT ;  /* 0x0000000d0e0e7209 */ /* 0x004fc80007800000 */
[----:B---3--:R-:W-:-:S07]  /*0880*/  @P3 FMNMX R14, R14, R15, !PT ;  /* 0x0000000f0e0e3209 */ /* 0x008fce0007800000 */
.L_x_30:
[----:B------:R-:W-:Y:S05]  /*0890*/  BSYNC.RECONVERGENT B0 ;  /* 0x0000000000007941 */ /* 0x000fea0003800200 */
.L_x_29:
[----:B------:R-:W-:-:S05]  /*08a0*/  VIADD R10, R10, 0x1 ;  /* 0x000000010a0a7836 */ /* 0x000fca0000000000 */
[----:B------:R-:W-:-:S13]  /*08b0*/  ISETP.NE.AND P3, PT, R10, R6, PT ;  /* 0x000000060a00720c */ /* 0x000fda0003f65270 */
[----:B------:R-:W-:Y:S05]  /*08c0*/  @P3 BRA `(.L_x_38) ;  /* 0xfffffff800783947 */ /* 0x000fea000383ffff */
.L_x_28:
[----:B------:R-:W-:Y:S05]  /*08d0*/  BSYNC.RECONVERGENT B1 ;  /* 0x0000000000017941 */ /* 0x000fea0003800200 */
.L_x_27:
[----:B------:R-:W0:Y:S01]  /*08e0*/  LDC.64 R2, c[0x0][0x3a0] ;  /* 0x0000e800ff027b82 */ /* 0x000e220000000a00 */
[----:B------:R-:W1:Y:S02]  /*08f0*/  LDCU UR6, c[0x0][0x398] ;  /* 0x00007300ff0677ac */ /* 0x000e640008000800 */
[----:B-1----:R-:W-:-:S04]  /*0900*/  IMAD R7, R0, UR6, R7 ;  /* 0x0000000600077c24 */ /* 0x002fc8000f8e0207 */
[----:B0-----:R-:W-:-:S05]  /*0910*/  IMAD.WIDE R2, R7, 0x4, R2 ;  /* 0x0000000407027825 */ /* 0x001fca00078e0202 */
[----:B-----5:R-:W-:Y:S01]  /*0920*/  STG.E desc[UR4][R2.64], R14 ;  /* 0x0000000e02007986 */ /* 0x020fe2000c101904 */
[----:B------:R-:W-:Y:S05]  /*0930*/  EXIT ;  /* 0x000000000000794d */ /* 0x000fea0003800000 */
.L_x_39:
        /* <DEDUP_REMOVED lines=12> */
.L_x_50:


//--------------------- .text._Z26convolutionAndPadding_cuda6MatrixS_S_ --------------------------
	.section	.text._Z26convolutionAndPadding_cuda6MatrixS_S_,"ax",@progbits
	.align	128
        .global         _Z26convolutionAndPadding_cuda6MatrixS_S_
        .type           _Z26convolutionAndPadding_cuda6MatrixS_S_,@function
        .size           _Z26convolutionAndPadding_cuda6MatrixS_S_,(.L_x_51 - _Z26convolutionAndPadding_cuda6MatrixS_S_)
        .other          _Z26convolutionAndPadding_cuda6MatrixS_S_,@"STO_CUDA_ENTRY STV_DEFAULT"
_Z26convolutionAndPadding_cuda6MatrixS_S_:
.text._Z26convolutionAndPadding_cuda6MatrixS_S_:
        /* <DEDUP_REMOVED lines=14> */
[----:B------:R-:W1:Y:S01]  /*00e0*/  LDCU.64 UR10, c[0x0][0x358] ;  /* 0x00006b00ff0a77ac */ /* 0x000e620008000a00 */
[----:B------:R-:W-:Y:S01]  /*00f0*/  HFMA2 R13, -RZ, RZ, 0, 0 ;  /* 0x00000000ff0d7431 */ /* 0x000fe200000001ff */
[----:B0-----:R-:W-:-:S04]  /*0100*/  VIMNMX R2, PT, PT, R5, R4, PT ;  /* 0x0000000405027248 */ /* 0x001fc80003fe0100 */
[----:B------:R-:W-:-:S13]  /*0110*/  ISETP.GE.AND P0, PT, R2, 0x1, PT ;  /* 0x000000010200780c */ /* 0x000fda0003f06270 */
[----:B-1----:R-:W-:Y:S05]  /*0120*/  @!P0 BRA `(.L_x_40) ;  /* 0x0000000800e08947 */ /* 0x002fea0003800000 */
[----:B------:R-:W0:Y:S01]  /*0130*/  LDCU.64 UR6, c[0x0][0x388] ;  /* 0x00007100ff0677ac */ /* 0x000e220008000a00 */
[C---:B------:R-:W-:Y:S02]  /*0140*/  LOP3.LUT R23, R4.reuse, 0xf, RZ, 0xc0, !PT ;  /* 0x0000000f04177812 */ /* 0x040fe400078ec0ff */
[C---:B------:R-:W-:Y:S01]  /*0150*/  LOP3.LUT R24, R4.reuse, 0x7, RZ, 0xc0, !PT ;  /* 0x0000000704187812 */ /* 0x040fe200078ec0ff */
[----:B------:R-:W-:Y:S01]  /*0160*/  UMOV UR4, URZ ;  /* 0x000000ff00047c82 */ /* 0x000fe20008000000 */
[----:B------:R-:W-:Y:S02]  /*0170*/  LOP3.LUT R8, R4, 0x7ffffff0, RZ, 0xc0, !PT ;  /* 0x7ffffff004087812 */ /* 0x000fe400078ec0ff */
[----:B------:R-:W-:Y:S02]  /*0180*/  IADD3 R2, PT, PT, R23, -0x1, RZ ;  /* 0xffffffff17027810 */ /* 0x000fe40007ffe0ff */
[----:B------:R-:W-:Y:S01]  /*0190*/  IADD3 R3, PT, PT, R24, -0x1, RZ ;  /* 0xffffffff18037810 */ /* 0x000fe20007ffe0ff */
[----:B------:R-:W-:Y:S01]  /*01a0*/  IMAD.MOV R10, RZ, RZ, -R8 ;  /* 0x000000ffff0a7224 */ /* 0x000fe200078e0a08 */
[----:B------:R-:W-:-:S02]  /*01b0*/  ISETP.GE.U32.AND P1, PT, R2, 0x7, PT ;  /* 0x000000070200780c */ /* 0x000fc40003f26070 */
[----:B------:R-:W-:Y:S02]  /*01c0*/  ISETP.GE.U32.AND P0, PT, R3, 0x3, PT ;  /* 0x000000030300780c */ /* 0x000fe40003f06070 */
[----:B------:R-:W-:Y:S02]  /*01d0*/  LOP3.LUT R9, R4, 0x3, RZ, 0xc0, !PT ;  /* 0x0000000304097812 */ /* 0x000fe400078ec0ff */
[----:B------:R-:W-:Y:S01]  /*01e0*/  MOV R13, RZ ;  /* 0x000000ff000d7202 */ /* 0x000fe20000000f00 */
[----:B0-----:R-:W-:-:S04]  /*01f0*/  UIADD3 UR5, UP0, UPT, UR6, 0x20, URZ ;  /* 0x0000002006057890 */ /* 0x001fc8000ff1e0ff */
[----:B------:R-:W-:-:S12]  /*0200*/  UIADD3.X UR8, UPT, UPT, URZ, UR7, URZ, UP0, !UPT ;  /* 0x00000007ff087290 */ /* 0x000fd800087fe4ff */
.L_x_46:
[----:B------:R-:W0:Y:S01]  /*0210*/  LDCU.64 UR14, c[0x0][0x390] ;  /* 0x00007200ff0e77ac */ /* 0x000e220008000a00 */
[----:B------:R-:W-:Y:S02]  /*0220*/  IADD3 R11, PT, PT, R7, UR4, RZ ;  /* 0x00000004070b7c10 */ /* 0x000fe4000fffe0ff */
[----:B------:R-:W-:Y:S01]  /*0230*/  MOV R6, RZ ;  /* 0x000000ff00067202 */ /* 0x000fe20000000f00 */
[----:B------:R-:W1:Y:S01]  /*0240*/  LDCU UR6, c[0x0][0x380] ;  /* 0x00007000ff0677ac */ /* 0x000e620008000800 */
[----:B0-----:R-:W-:Y:S02]  /*0250*/  UISETP.GE.U32.AND UP1, UPT, UR14, 0x10, UPT ;  /* 0x000000100e00788c */ /* 0x001fe4000bf26070 */
[----:B------:R-:W-:Y:S02]  /*0260*/  UIMAD UR12, UR4, UR14, URZ ;  /* 0x0000000e040c72a4 */ /* 0x000fe4000f8e02ff */
[----:B------:R-:W-:Y:S01]  /*0270*/  UIADD3 UR4, UPT, UPT, UR4, 0x1, URZ ;  /* 0x0000000104047890 */ /* 0x000fe2000fffe0ff */
[----:B-1----:R-:W-:-:S03]  /*0280*/  IMAD R11, R11, UR6, R0 ;  /* 0x000000060b0b7c24 */ /* 0x002fc6000f8e0200 */
[----:B------:R-:W-:Y:S01]  /*0290*/  UISETP.NE.AND UP0, UPT, UR4, UR15, UPT ;  /* 0x0000000f0400728c */ /* 0x000fe2000bf05270 */
[----:B------:R-:W-:Y:S10]  /*02a0*/  BRA.U !UP1, `(.L_x_41) ;  /* 0x0000000509107547 */ /* 0x000ff4000b800000 */
[----:B------:R-:W0:Y:S01]  /*02b0*/  LDCU.64 UR6, c[0x0][0x398] ;  /* 0x00007300ff0677ac */ /* 0x000e220008000a00 */
[----:B------:R-:W-:Y:S01]  /*02c0*/  MOV R6, R11 ;  /* 0x0000000b00067202 */ /* 0x000fe20000000f00 */
[----:B------:R-:W-:Y:S01]  /*02d0*/  IMAD.MOV.U32 R12, RZ, RZ, R10 ;  /* 0x000000ffff0c7224 */ /* 0x000fe200078e000a */
[----:B0-----:R-:W-:-:S04]  /*02e0*/  UIMAD.WIDE.U32 UR6, UR12, 0x4, UR6 ;  /* 0x000000040c0678a5 */ /* 0x001fc8000f8e0006 */
[----:B------:R-:W-:-:S04]  /*02f0*/  UIADD3 UR9, UP1, UPT, UR6, 0x20, URZ ;  /* 0x0000002006097890 */ /* 0x000fc8000ff3e0ff */
[----:B------:R-:W-:Y:S02]  /*0300*/  UIADD3.X UR6, UPT, UPT, URZ, UR7, URZ, UP1, !UPT ;  /* 0x00000007ff067290 */ /* 0x000fe40008ffe4ff */
[----:B------:R-:W-:-:S04]  /*0310*/  MOV R16, UR9 ;  /* 0x0000000900107c02 */ /* 0x000fc80008000f00 */
[----:B------:R-:W-:-:S07]  /*0320*/  MOV R17, UR6 ;  /* 0x0000000600117c02 */ /* 0x000fce0008000f00 */
.L_x_42:
[----:B------:R-:W-:Y:S01]  /*0330*/  MOV R2, UR5 ;  /* 0x0000000500027c02 */ /* 0x000fe20008000f00 */
[----:B------:R-:W-:Y:S01]  /*0340*/  IMAD.U32 R3, RZ, RZ, UR8 ;  /* 0x00000008ff037e24 */ /* 0x000fe2000f8e00ff */
[----:B------:R-:W-:Y:S02]  /*0350*/  MOV R4, R16 ;  /* 0x0000001000047202 */ /* 0x000fe40000000f00 */
[----:B------:R-:W-:Y:S01]  /*0360*/  MOV R5, R17 ;  /* 0x0000001100057202 */ /* 0x000fe20000000f00 */
[----:B------:R-:W-:-:S04]  /*0370*/  IMAD.WIDE R2, R6, 0x4, R2 ;  /* 0x0000000406027825 */ /* 0x000fc800078e0202 */
[----:B------:R-:W2:Y:S04]  /*0380*/  LDG.E R19, desc[UR10][R4.64+-0x20] ;  /* 0xffffe00a04137981 */ /* 0x000ea8000c1e1900 */
[----:B------:R-:W2:Y:S04]  /*0390*/  LDG.E R20, desc[UR10][R2.64+-0x20] ;  /* 0xffffe00a02147981 */ /* 0x000ea8000c1e1900 */
[----:B------:R-:W3:Y:S04]  /*03a0*/  LDG.E R27, desc[UR10][R4.64+-0x1c] ;  /* 0xffffe40a041b7981 */ /* 0x000ee8000c1e1900 */
[----:B------:R-:W3:Y:S04]  /*03b0*/  LDG.E R26, desc[UR10][R2.64+-0x1c] ;  /* 0xffffe40a021a7981 */ /* 0x000ee8000c1e1900 */
[----:B------:R-:W4:Y:S04]  /*03c0*/  LDG.E R17, desc[UR10][R4.64+-0x18] ;  /* 0xffffe80a04117981 */ /* 0x000f28000c1e1900 */
[----:B------:R-:W4:Y:S04]  /*03d0*/  LDG.E R18, desc[UR10][R2.64+-0x18] ;  /* 0xffffe80a02127981 */ /* 0x000f28000c1e1900 */
[----:B------:R-:W5:Y:S04]  /*03e0*/  LDG.E R15, desc[UR10][R4.64+-0x14] ;  /* 0xffffec0a040f7981 */ /* 0x000f68000c1e1900 */
[----:B------:R-:W5:Y:S04]  /*03f0*/  LDG.E R16, desc[UR10][R2.64+-0x14] ;  /* 0xffffec0a02107981 */ /* 0x000f68000c1e1900 */
[----:B------:R-:W5:Y:S04]  /*0400*/  LDG.E R14, desc[UR10][R4.64+-0x10] ;  /* 0xfffff00a040e7981 */ /* 0x000f68000c1e1900 */
[----:B------:R-:W5:Y:S04]  /*0410*/  LDG.E R25, desc[UR10][R2.64+-0x10] ;  /* 0xfffff00a02197981 */ /* 0x000f68000c1e1900 */
[----:B------:R-:W5:Y:S04]  /*0420*/  LDG.E R21, desc[UR10][R4.64+-0xc] ;  /* 0xfffff40a04157981 */ /* 0x000f68000c1e1900 */
[----:B------:R-:W5:Y:S01]  /*0430*/  LDG.E R22, desc[UR10][R2.64+-0xc] ;  /* 0xfffff40a02167981 */ /* 0x000f62000c1e1900 */
[----:B--2---:R-:W-:-:S03]  /*0440*/  FFMA R19, R20, R19, R13 ;  /* 0x0000001314137223 */ /* 0x004fc6000000000d */
[----:B------:R-:W2:Y:S04]  /*0450*/  LDG.E R20, desc[UR10][R2.64+-0x8] ;  /* 0xfffff80a02147981 */ /* 0x000ea8000c1e1900 */
[----:B------:R-:W2:Y:S01]  /*0460*/  LDG.E R13, desc[UR10][R2.64+0x4] ;  /* 0x0000040a020d7981 */ /* 0x000ea2000c1e1900 */
[----:B---3--:R-:W-:-:S03]  /*0470*/  FFMA R27, R26, R27, R19 ;  /* 0x0000001b1a1b7223 */ /* 0x008fc60000000013 */
[----:B------:R-:W2:Y:S01]  /*0480*/  LDG.E R19, desc[UR10][R4.64+-0x8] ;  /* 0xfffff80a04137981 */ /* 0x000ea2000c1e1900 */
[----:B----4-:R-:W-:-:S03]  /*0490*/  FFMA R27, R18, R17, R27 ;  /* 0x00000011121b7223 */ /* 0x010fc6000000001b */
[----:B------:R-:W3:Y:S04]  /*04a0*/  LDG.E R17, desc[UR10][R4.64+-0x4] ;  /* 0xfffffc0a04117981 */ /* 0x000ee8000c1e1900 */
[----:B------:R-:W3:Y:S01]  /*04b0*/  LDG.E R18, desc[UR10][R2.64+-0x4] ;  /* 0xfffffc0a02127981 */ /* 0x000ee2000c1e1900 */
[----:B-----5:R-:W-:-:S03]  /*04c0*/  FFMA R26, R16, R15, R27 ;  /* 0x0000000f101a7223 */ /* 0x020fc6000000001b */
[----:B------:R-:W4:Y:S04]  /*04d0*/  LDG.E R16, desc[UR10][R4.64] ;  /* 0x0000000a04107981 */ /* 0x000f28000c1e1900 */
[----:B------:R-:W4:Y:S01]  /*04e0*/  LDG.E R15, desc[UR10][R2.64] ;  /* 0x0000000a020f7981 */ /* 0x000f22000c1e1900 */
[----:B------:R-:W-:-:S03]  /*04f0*/  FFMA R25, R25, R14, R26 ;  /* 0x0000000e19197223 */ /* 0x000fc6000000001a */
[----:B------:R-:W5:Y:S01]  /*0500*/  LDG.E R14, desc[UR10][R4.64+0x4] ;  /* 0x0000040a040e7981 */ /* 0x000f62000c1e1900 */
[----:B------:R-:W-:-:S03]  /*0510*/  FFMA R25, R22, R21, R25 ;  /* 0x0000001516197223 */ /* 0x000fc60000000019 */
[----:B------:R-:W5:Y:S04]  /*0520*/  LDG.E R22, desc[UR10][R4.64+0x8] ;  /* 0x0000080a04167981 */ /* 0x000f68000c1e1900 */
[----:B------:R-:W5:Y:S01]  /*0530*/  LDG.E R21, desc[UR10][R2.64+0x8] ;  /* 0x0000080a02157981 */ /* 0x000f62000c1e1900 */
[----:B--2---:R-:W-:-:S03]  /*0540*/  FFMA R25, R20, R19, R25 ;  /* 0x0000001314197223 */ /* 0x004fc60000000019 */
[----:B------:R-:W2:Y:S04]  /*0550*/  LDG.E R20, desc[UR10][R4.64+0xc] ;  /* 0x00000c0a04147981 */ /* 0x000ea8000c1e1900 */
[----:B------:R-:W2:Y:S01]  /*0560*/  LDG.E R19, desc[UR10][R2.64+0xc] ;  /* 0x00000c0a02137981 */ /* 0x000ea2000c1e1900 */
[----:B---3--:R-:W-:-:S03]  /*0570*/  FFMA R26, R18, R17, R25 ;  /* 0x00000011121a7223 */ /* 0x008fc60000000019 */
[----:B------:R-:W3:Y:S04]  /*0580*/  LDG.E R18, desc[UR10][R4.64+0x10] ;  /* 0x0000100a04127981 */ /* 0x000ee8000c1e1900 */
[----:B------:R-:W3:Y:S01]  /*0590*/  LDG.E R17, desc[UR10][R2.64+0x10] ;  /* 0x0000100a02117981 */ /* 0x000ee2000c1e1900 */
[----:B----4-:R-:W-:-:S03]  /*05a0*/  FFMA R26, R15, R16, R26 ;  /* 0x000000100f1a7223 */ /* 0x010fc6000000001a */
[----:B------:R-:W4:Y:S04]  /*05b0*/  LDG.E R16, desc[UR10][R4.64+0x14] ;  /* 0x0000140a04107981 */ /* 0x000f28000c1e1900 */
[----:B------:R-:W4:Y:S01]  /*05c0*/  LDG.E R15, desc[UR10][R2.64+0x14] ;  /* 0x0000140a020f7981 */ /* 0x000f22000c1e1900 */
[----:B-----5:R-:W-:-:S03]  /*05d0*/  FFMA R28, R13, R14, R26 ;  /* 0x0000000e0d1c7223 */ /* 0x020fc6000000001a */
[----:B------:R-:W5:Y:S04]  /*05e0*/  LDG.E R13, desc[UR10][R4.64+0x18] ;  /* 0x0000180a040d7981 */ /* 0x000f68000c1e1900 */
[----:B------:R-:W5:Y:S04]  /*05f0*/  LDG.E R14, desc[UR10][R2.64+0x18] ;  /* 0x0000180a020e7981 */ /* 0x000f68000c1e1900 */
[----:B------:R-:W5:Y:S04]  /*0600*/  LDG.E R25, desc[UR10][R2.64+0x1c] ;  /* 0x00001c0a02197981 */ /* 0x000f68000c1e1900 */
[----:B------:R-:W5:Y:S01]  /*0610*/  LDG.E R26, desc[UR10][R4.64+0x1c] ;  /* 0x00001c0a041a7981 */ /* 0x000f62000c1e1900 */
[----:B------:R-:W-:Y:S01]  /*0620*/  FFMA R22, R21, R22, R28 ;  /* 0x0000001615167223 */ /* 0x000fe2000000001c */
[----:B------:R-:W-:-:S04]  /*0630*/  IADD3 R12, PT, PT, R12, 0x10, RZ ;  /* 0x000000100c0c7810 */ /* 0x000fc80007ffe0ff */
[----:B------:R-:W-:Y:S02]  /*0640*/  ISETP.NE.AND P2, PT, R12, RZ, PT ;  /* 0x000000ff0c00720c */ /* 0x000fe40003f45270 */
[----:B------:R-:W-:Y:S01]  /*0650*/  IADD3 R6, PT, PT, R6, 0x10, RZ ;  /* 0x0000001006067810 */ /* 0x000fe20007ffe0ff */
[----:B--2---:R-:W-:-:S04]  /*0660*/  FFMA R20, R19, R20, R22 ;  /* 0x0000001413147223 */ /* 0x004fc80000000016 */
[----:B---3--:R-:W-:-:S04]  /*0670*/  FFMA R18, R17, R18, R20 ;  /* 0x0000001211127223 */ /* 0x008fc80000000014 */
[----:B----4-:R-:W-:Y:S01]  /*0680*/  FFMA R15, R15, R16, R18 ;  /* 0x000000100f0f7223 */ /* 0x010fe20000000012 */
[----:B------:R-:W-:-:S03]  /*0690*/  IADD3 R16, P3, PT, R4, 0x40, RZ ;  /* 0x0000004004107810 */ /* 0x000fc60007f7e0ff */
[----:B-----5:R-:W-:Y:S02]  /*06a0*/  FFMA R14, R14, R13, R15 ;  /* 0x0000000d0e0e7223 */ /* 0x020fe4000000000f */
[----:B------:R-:W-:Y:S02]  /*06b0*/  IMAD.X R17, RZ, RZ, R5, P3 ;  /* 0x000000ffff117224 */ /* 0x000fe400018e0605 */
[----:B------:R-:W-:Y:S01]  /*06c0*/  FFMA R13, R25, R26, R14 ;  /* 0x0000001a190d7223 */ /* 0x000fe2000000000e */
[----:B------:R-:W-:Y:S06]  /*06d0*/  @P2 BRA `(.L_x_42) ;  /* 0xfffffffc00142947 */ /* 0x000fec000383ffff */
[----:B------:R-:W-:-:S07]  /*06e0*/  MOV R6, R8 ;  /* 0x0000000800067202 */ /* 0x000fce0000000f00 */
.L_x_41:
[----:B------:R-:W-:-:S13]  /*06f0*/  ISETP.NE.AND P2, PT, R23, RZ, PT ;  /* 0x000000ff1700720c */ /* 0x000fda0003f45270 */
[----:B------:R-:W-:Y:S05]  /*0700*/  @!P2 BRA `(.L_x_43) ;  /* 0x000000040064a947 */ /* 0x000fea0003800000 */
[----:B------:R-:W-:Y:S01]  /*0710*/  ISETP.NE.AND P2, PT, R24, RZ, PT ;  /* 0x000000ff1800720c */ /* 0x000fe20003f45270 */
[----:B------:R-:W-:-:S12]  /*0720*/  @!P1 BRA `(.L_x_44) ;  /* 0x0000000000909947 */ /* 0x000fd80003800000 */
[----:B------:R-:W0:Y:S01]  /*0730*/  LDC.64 R18, c[0x0][0x398] ;  /* 0x0000e600ff127b82 */ /* 0x000e220000000a00 */
[----:B------:R-:W-:Y:S01]  /*0740*/  IADD3 R15, PT, PT, R6, UR12, RZ ;  /* 0x0000000c060f7c10 */ /* 0x000fe2000fffe0ff */
[----:B------:R-:W-:-:S06]  /*0750*/  IMAD.IADD R5, R11, 0x1, R6 ;  /* 0x000000010b057824 */ /* 0x000fcc00078e0206 */
[----:B------:R-:W1:Y:S01]  /*0760*/  LDC.64 R2, c[0x0][0x388] ;  /* 0x0000e200ff027b82 */ /* 0x000e620000000a00 */
[----:B0-----:R-:W-:-:S05]  /*0770*/  IMAD.WIDE.U32 R18, R15, 0x4, R18 ;  /* 0x000000040f127825 */ /* 0x001fca00078e0012 */
[----:B------:R-:W2:Y:S01]  /*0780*/  LDG.E R22, desc[UR10][R18.64] ;  /* 0x0000000a12167981 */ /* 0x000ea2000c1e1900 */
[----:B-1----:R-:W-:Y:S02]  /*0790*/  IMAD.WIDE R2, R5, 0x4, R2 ;  /* 0x0000000405027825 */ /* 0x002fe400078e0202 */
[----:B------:R-:W0:Y:S03]  /*07a0*/  LDC.64 R4, c[0x0][0x398] ;  /* 0x0000e600ff047b82 */ /* 0x000e260000000a00 */
[----:B------:R-:W2:Y:S01]  /*07b0*/  LDG.E R20, desc[UR10][R2.64] ;  /* 0x0000000a02147981 */ /* 0x000ea2000c1e1900 */
[----:B------:R-:W-:-:S03]  /*07c0*/  IADD3 R12, P3, PT, R6, UR12, RZ ;  /* 0x0000000c060c7c10 */ /* 0x000fc6000ff7e0ff */
[----:B------:R-:W3:Y:S01]  /*07d0*/  LDG.E R16, desc[UR10][R2.64+0xc] ;  /* 0x00000c0a02107981 */ /* 0x000ee2000c1e1900 */
[----:B------:R-:W-:-:S03]  /*07e0*/  IADD3.X R14, PT, PT, RZ, RZ, RZ, P3, !PT ;  /* 0x000000ffff0e7210 */ /* 0x000fc60001ffe4ff */
[----:B------:R-:W4:Y:S01]  /*07f0*/  LDG.E R18, desc[UR10][R2.64+0x10] ;  /* 0x0000100a02127981 */ /* 0x000f22000c1e1900 */
[----:B0-----:R-:W-:-:S04]  /*0800*/  LEA R4, P3, R12, R4, 0x2 ;  /* 0x000000040c047211 */ /* 0x001fc800078610ff */
[----:B------:R-:W-:Y:S02]  /*0810*/  LEA.HI.X R5, R12, R5, R14, 0x2, P3 ;  /* 0x000000050c057211 */ /* 0x000fe400018f140e */
[----:B------:R-:W5:Y:S04]  /*0820*/  LDG.E R12, desc[UR10][R2.64+0x4] ;  /* 0x0000040a020c7981 */ /* 0x000f68000c1e1900 */
[----:B------:R-:W5:Y:S04]  /*0830*/  LDG.E R15, desc[UR10][R4.64+0x4] ;  /* 0x0000040a040f7981 */ /* 0x000f68000c1e1900 */
[----:B------:R-:W3:Y:S04]  /*0840*/  LDG.E R14, desc[UR10][R2.64+0x8] ;  /* 0x0000080a020e7981 */ /* 0x000ee8000c1e1900 */
[----:B------:R-:W3:Y:S04]  /*0850*/  LDG.E R17, desc[UR10][R4.64+0x8] ;  /* 0x0000080a04117981 */ /* 0x000ee8000c1e1900 */
[----:B------:R-:W4:Y:S04]  /*0860*/  LDG.E R19, desc[UR10][R4.64+0xc] ;  /* 0x00000c0a04137981 */ /* 0x000f28000c1e1900 */
[----:B------:R-:W4:Y:S04]  /*0870*/  LDG.E R21, desc[UR10][R4.64+0x10] ;  /* 0x0000100a04157981 */ /* 0x000f28000c1e1900 */
[----:B------:R-:W4:Y:S04]  /*0880*/  LDG.E R25, desc[UR10][R4.64+0x14] ;  /* 0x0000140a04197981 */ /* 0x000f28000c1e1900 */
[----:B------:R-:W4:Y:S04]  /*0890*/  LDG.E R26, desc[UR10][R4.64+0x18] ;  /* 0x0000180a041a7981 */ /* 0x000f28000c1e1900 */
[----:B------:R-:W4:Y:S01]  /*08a0*/  LDG.E R27, desc[UR10][R4.64+0x1c] ;  /* 0x00001c0a041b7981 */ /* 0x000f22000c1e1900 */
[----:B--2---:R-:W-:-:S03]  /*08b0*/  FFMA R29, R20, R22, R13 ;  /* 0x00000016141d7223 */ /* 0x004fc6000000000d */
[----:B------:R-:W2:Y:S04]  /*08c0*/  LDG.E R20, desc[UR10][R2.64+0x14] ;  /* 0x0000140a02147981 */ /* 0x000ea8000c1e1900 */
[----:B------:R-:W2:Y:S04]  /*08d0*/  LDG.E R13, desc[UR10][R2.64+0x18] ;  /* 0x0000180a020d7981 */ /* 0x000ea8000c1e1900 */
[----:B------:R-:W2:Y:S01]  /*08e0*/  LDG.E R22, desc[UR10][R2.64+0x1c] ;  /* 0x00001c0a02167981 */ /* 0x000ea2000c1e1900 */
[----:B-----5:R-:W-:-:S04]  /*08f0*/  FFMA R15, R12, R15, R29 ;  /* 0x0000000f0c0f7223 */ /* 0x020fc8000000001d */
[----:B---3--:R-:W-:-:S04]  /*0900*/  FFMA R15, R14, R17, R15 ;  /* 0x000000110e0f7223 */ /* 0x008fc8000000000f */
[----:B----4-:R-:W-:-:S04]  /*0910*/  FFMA R15, R16, R19, R15 ;  /* 0x00000013100f7223 */ /* 0x010fc8000000000f */
[----:B------:R-:W-:Y:S01]  /*0920*/  FFMA R15, R18, R21, R15 ;  /* 0x00000015120f7223 */ /* 0x000fe2000000000f */
[----:B------:R-:W-:-:S03]  /*0930*/  IADD3 R6, PT, PT, R6, 0x8, RZ ;  /* 0x0000000806067810 */ /* 0x000fc60007ffe0ff */
[----:B--2---:R-:W-:-:S04]  /*0940*/  FFMA R20, R20, R25, R15 ;  /* 0x0000001914147223 */ /* 0x004fc8000000000f */
[----:B------:R-:W-:-:S04]  /*0950*/  FFMA R13, R13, R26, R20 ;  /* 0x0000001a0d0d7223 */ /* 0x000fc80000000014 */
[----:B------:R-:W-:-:S07]  /*0960*/  FFMA R13, R22, R27, R13 ;  /* 0x0000001b160d7223 */ /* 0x000fce000000000d */
.L_x_44:
[----:B------:R-:W-:Y:S05]  /*0970*/  @!P2 BRA `(.L_x_43) ;  /* 0x0000000000c8a947 */ /* 0x000fea0003800000 */
[----:B------:R-:W-:Y:S01]  /*0980*/  ISETP.NE.AND P2, PT, R9, RZ, PT ;  /* 0x000000ff0900720c */ /* 0x000fe20003f45270 */
[----:B------:R-:W-:-:S12]  /*0990*/  @!P0 BRA `(.L_x_45) ;  /* 0x0000000000608947 */ /* 0x000fd80003800000 */
[----:B------:R-:W0:Y:S01]  /*09a0*/  LDC.64 R4, c[0x0][0x398] ;  /* 0x0000e600ff047b82 */ /* 0x000e220000000a00 */
[C---:B------:R-:W-:Y:S02]  /*09b0*/  IADD3 R19, PT, PT, R6.reuse, UR12, RZ ;  /* 0x0000000c06137c10 */ /* 0x040fe4000fffe0ff */
[----:B------:R-:W-:Y:S02]  /*09c0*/  IADD3 R12, P3, PT, R6, UR12, RZ ;  /* 0x0000000c060c7c10 */ /* 0x000fe4000ff7e0ff */
[----:B------:R-:W-:-:S03]  /*09d0*/  IADD3 R17, PT, PT, R11, R6, RZ ;  /* 0x000000060b117210 */ /* 0x000fc60007ffe0ff */
[----:B------:R-:W1:Y:S01]  /*09e0*/  LDC.64 R2, c[0x0][0x398] ;  /* 0x0000e600ff027b82 */ /* 0x000e620000000a00 */
[----:B------:R-:W-:-:S07]  /*09f0*/  IMAD.X R16, RZ, RZ, RZ, P3 ;  /* 0x000000ffff107224 */ /* 0x000fce00018e06ff */
[----:B------:R-:W2:Y:S01]  /*0a00*/  LDC.64 R14, c[0x0][0x388] ;  /* 0x0000e200ff0e7b82 */ /* 0x000ea20000000a00 */
[----:B0-----:R-:W-:-:S06]  /*0a10*/  IMAD.WIDE.U32 R4, R19, 0x4, R4 ;  /* 0x0000000413047825 */ /* 0x001fcc00078e0004 */
[----:B------:R-:W3:Y:S01]  /*0a20*/  LDG.E R4, desc[UR10][R4.64] ;  /* 0x0000000a04047981 */ /* 0x000ee2000c1e1900 */
[----:B-1----:R-:W-:-:S04]  /*0a30*/  LEA R2, P3, R12, R2, 0x2 ;  /* 0x000000020c027211 */ /* 0x002fc800078610ff */
[----:B------:R-:W-:Y:S01]  /*0a40*/  LEA.HI.X R3, R12, R3, R16, 0x2, P3 ;  /* 0x000000030c037211 */ /* 0x000fe200018f1410 */
[----:B--2---:R-:W-:-:S04]  /*0a50*/  IMAD.WIDE R14, R17, 0x4, R14 ;  /* 0x00000004110e7825 */ /* 0x004fc800078e020e */
[----:B------:R-:W2:Y:S04]  /*0a60*/  LDG.E R16, desc[UR10][R2.64+0x4] ;  /* 0x0000040a02107981 */ /* 0x000ea8000c1e1900 */
[----:B------:R-:W3:Y:S04]  /*0a70*/  LDG.E R12, desc[UR10][R14.64] ;  /* 0x0000000a0e0c7981 */ /* 0x000ee8000c1e1900 */
[----:B------:R-:W2:Y:S04]  /*0a80*/  LDG.E R17, desc[UR10][R14.64+0x4] ;  /* 0x0000040a0e117981 */ /* 0x000ea8000c1e1900 */
[----:B------:R-:W4:Y:S04]  /*0a90*/  LDG.E R19, desc[UR10][R14.64+0x8] ;  /* 0x0000080a0e137981 */ /* 0x000f28000c1e1900 */
[----:B------:R-:W4:Y:S04]  /*0aa0*/  LDG.E R18, desc[UR10][R2.64+0x8] ;  /* 0x0000080a02127981 */ /* 0x000f28000c1e1900 */
[----:B------:R-:W5:Y:S04]  /*0ab0*/  LDG.E R21, desc[UR10][R14.64+0xc] ;  /* 0x00000c0a0e157981 */ /* 0x000f68000c1e1900 */
[----:B------:R-:W5:Y:S01]  /*0ac0*/  LDG.E R20, desc[UR10][R2.64+0xc] ;  /* 0x00000c0a02147981 */ /* 0x000f62000c1e1900 */
[----:B------:R-:W-:Y:S01]  /*0ad0*/  IADD3 R6, PT, PT, R6, 0x4, RZ ;  /* 0x0000000406067810 */ /* 0x000fe20007ffe0ff */
[----:B---3--:R-:W-:-:S04]  /*0ae0*/  FFMA R12, R12, R4, R13 ;  /* 0x000000040c0c7223 */ /* 0x008fc8000000000d */
[----:B--2---:R-:W-:-:S04]  /*0af0*/  FFMA R12, R17, R16, R12 ;  /* 0x00000010110c7223 */ /* 0x004fc8000000000c */
[----:B----4-:R-:W-:-:S04]  /*0b00*/  FFMA R12, R19, R18, R12 ;  /* 0x00000012130c7223 */ /* 0x010fc8000000000c */
[----:B-----5:R-:W-:-:S07]  /*0b10*/  FFMA R13, R21, R20, R12 ;  /* 0x00000014150d7223 */ /* 0x020fce000000000c */
.L_x_45:
[----:B------:R-:W-:Y:S05]  /*0b20*/  @!P2 BRA `(.L_x_43) ;  /* 0x00000000005ca947 */ /* 0x000fea0003800000 */
[----:B------:R-:W0:Y:S01]  /*0b30*/  LDC.64 R4, c[0x0][0x398] ;  /* 0x0000e600ff047b82 */ /* 0x000e220000000a00 */
[----:B------:R-:W-:Y:S02]  /*0b40*/  IADD3 R15, PT, PT, R6, UR12, RZ ;  /* 0x0000000c060f7c10 */ /* 0x000fe4000fffe0ff */
[----:B------:R-:W-:-:S05]  /*0b50*/  IADD3 R11, PT, PT, R11, R6, RZ ;  /* 0x000000060b0b7210 */ /* 0x000fca0007ffe0ff */
[----:B------:R-:W1:Y:S01]  /*0b60*/  LDC.64 R2, c[0x0][0x388] ;  /* 0x0000e200ff027b82 */ /* 0x000e620000000a00 */
[----:B0-----:R-:W-:-:S06]  /*0b70*/  IMAD.WIDE.U32 R4, R15, 0x4, R4 ;  /* 0x000000040f047825 */ /* 0x001fcc00078e0004 */
[----:B------:R-:W2:Y:S01]  /*0b80*/  LDG.E R4, desc[UR10][R4.64] ;  /* 0x0000000a04047981 */ /* 0x000ea2000c1e1900 */
[----:B-1----:R-:W-:-:S05]  /*0b90*/  IMAD.WIDE R2, R11, 0x4, R2 ;  /* 0x000000040b027825 */ /* 0x002fca00078e0202 */
[----:B------:R-:W2:Y:S01]  /*0ba0*/  LDG.E R12, desc[UR10][R2.64] ;  /* 0x0000000a020c7981 */ /* 0x000ea2000c1e1900 */
[----:B------:R-:W-:Y:S01]  /*0bb0*/  ISETP.NE.AND P2, PT, R9, 0x1, PT ;  /* 0x000000010900780c */ /* 0x000fe20003f45270 */
[----:B--2---:R-:W-:-:S12]  /*0bc0*/  FFMA R13, R12, R4, R13 ;  /* 0x000000040c0d7223 */ /* 0x004fd8000000000d */
[----:B------:R-:W-:Y:S05]  /*0bd0*/  @!P2 BRA `(.L_x_43) ;  /* 0x000000000030a947 */ /* 0x000fea0003800000 */
[----:B------:R-:W0:Y:S01]  /*0be0*/  LDC.64 R14, c[0x0][0x398] ;  /* 0x0000e600ff0e7b82 */ /* 0x000e220000000a00 */
[----:B------:R-:W-:Y:S02]  /*0bf0*/  IADD3 R5, P3, PT, R6, UR12, RZ ;  /* 0x0000000c06057c10 */ /* 0x000fe4000ff7e0ff */
[----:B------:R-:W-:Y:S02]  /*0c00*/  ISETP.NE.AND P2, PT, R9, 0x2, PT ;  /* 0x000000020900780c */ /* 0x000fe40003f45270 */
[----:B------:R-:W-:-:S11]  /*0c10*/  IADD3.X R6, PT, PT, RZ, RZ, RZ, P3, !PT ;  /* 0x000000ffff067210 */ /* 0x000fd60001ffe4ff */
[----:B------:R-:W2:Y:S01]  /*0c20*/  @P2 LDG.E R12, desc[UR10][R2.64+0x8] ;  /* 0x0000080a020c2981 */ /* 0x000ea2000c1e1900 */
[----:B0-----:R-:W-:-:S04]  /*0c30*/  LEA R4, P3, R5, R14, 0x2 ;  /* 0x0000000e05047211 */ /* 0x001fc800078610ff */
[----:B------:R-:W-:Y:S02]  /*0c40*/  LEA.HI.X R5, R5, R15, R6, 0x2, P3 ;  /* 0x0000000f05057211 */ /* 0x000fe400018f1406 */
[----:B------:R-:W3:Y:S04]  /*0c50*/  LDG.E R6, desc[UR10][R2.64+0x4] ;  /* 0x0000040a02067981 */ /* 0x000ee8000c1e1900 */
[----:B------:R-:W3:Y:S04]  /*0c60*/  LDG.E R11, desc[UR10][R4.64+0x4] ;  /* 0x0000040a040b7981 */ /* 0x000ee8000c1e1900 */
[----:B------:R-:W2:Y:S01]  /*0c70*/  @P2 LDG.E R14, desc[UR10][R4.64+0x8] ;  /* 0x0000080a040e2981 */ /* 0x000ea2000c1e1900 */
[----:B---3--:R-:W-:-:S04]  /*0c80*/  FFMA R13, R6, R11, R13 ;  /* 0x0000000b060d7223 */ /* 0x008fc8000000000d */
[----:B--2---:R-:W-:-:S07]  /*0c90*/  @P2 FFMA R13, R12, R14, R13 ;  /* 0x0000000e0c0d2223 */ /* 0x004fce000000000d */
.L_x_43:
[----:B------:R-:W-:Y:S05]  /*0ca0*/  BRA.U UP0, `(.L_x_46) ;  /* 0xfffffff500587547 */ /* 0x000fea000b83ffff */
.L_x_40:
[----:B------:R-:W0:Y:S01]  /*0cb0*/  LDC.64 R2, c[0x0][0x3a8] ;  /* 0x0000ea00ff027b82 */ /* 0x000e220000000a00 */
[----:B------:R-:W1:Y:S02]  /*0cc0*/  LDCU UR4, c[0x0][0x3a0] ;  /* 0x00007400ff0477ac */ /* 0x000e640008000800 */
[----:B-1----:R-:W-:-:S04]  /*0cd0*/  IMAD R7, R7, UR4, R0 ;  /* 0x0000000407077c24 */ /* 0x002fc8000f8e0200 */
[----:B0-----:R-:W-:-:S05]  /*0ce0*/  IMAD.WIDE R2, R7, 0x4, R2 ;  /* 0x0000000407027825 */ /* 0x001fca00078e0202 */
[----:B------:R-:W-:Y:S01]  /*0cf0*/  STG.E desc[UR10][R2.64], R13 ;  /* 0x0000000d02007986 */ /* 0x000fe2000c10190a */
[----:B------:R-:W-:Y:S05]  /*0d00*/  EXIT ;  /* 0x000000000000794d */ /* 0x000fea0003800000 */
.L_x_47:
        /* <DEDUP_REMOVED lines=15> */
.L_x_51:


//--------------------- .nv.shared.reserved.0     --------------------------
	.section	.nv.shared.reserved.0,"aw",@nobits
	.weak		__nv_reservedSMEM_offset_0_alias
	.size		__nv_reservedSMEM_offset_0_alias, 0, 64
	.other		__nv_reservedSMEM_offset_0_alias,@"STO_CUDA_RESERVED_SHARED STV_DEFAULT"
__nv_reservedSMEM_offset_0_alias:
	.zero		0
	.zero		64


//--------------------- .nv.constant0._Z15avgpooling_cuda6MatrixiS_ --------------------------
	.section	.nv.constant0._Z15avgpooling_cuda6MatrixiS_,"a",@progbits
	.sectionflags	@""
	.align	4
.nv.constant0._Z15avgpooling_cuda6MatrixiS_:
	.zero		936


//--------------------- .nv.constant0._Z15maxpooling_cuda6MatrixiS_ --------------------------
	.section	.nv.constant0._Z15maxpooling_cuda6MatrixiS_,"a",@progbits
	.sectionflags	@""
	.align	4
.nv.constant0._Z15maxpooling_cuda6MatrixiS_:
	.zero		936


//--------------------- .nv.constant0._Z26convolutionAndPadding_cuda6MatrixS_S_ --------------------------
	.section	.nv.constant0._Z26convolutionAndPadding_cuda6MatrixS_S_,"a",@progbits
	.sectionflags	@""
	.align	4
.nv.constant0._Z26convolutionAndPadding_cuda6MatrixS_S_:
	.zero		944


//--------------------- SYMBOLS --------------------------

	.type		.nv.reservedSmem.offset0,@object
	.size		.nv.reservedSmem.offset0,0x4
